	.target	sm_100a

	.elftype	@"ET_EXEC"


//--------------------- .note.nv.tkinfo           --------------------------
	.section	.note.nv.tkinfo,"",@"SHT_NOTE"
	.sectionflags	@"SHF_NOTE_NV_TKINFO"
	.tkinfo
        /*0018*/ 	.word	0x00000002
        /*0030*/ 	.string	""
        /*0030*/ 	.string	"ptxas"
        /*0030*/ 	.string	"Cuda compilation tools, release 13.0, V13.0.88"
        /*0030*/ 	.string	"Build cuda_13.0.r13.0/compiler.36424714_0"
        /*0030*/ 	.string	"-arch sm_100a -m 64 "



//--------------------- .note.nv.cuinfo           --------------------------
	.section	.note.nv.cuinfo,"",@"SHT_NOTE"
	.sectionflags	@"SHF_NOTE_NV_CUINFO"
        /*0018*/ 	.short	0x0002
        /*001a*/ 	.short	0x0064
        /*001c*/ 	.short	0x0082
	.zero		2


//--------------------- .nv.info                  --------------------------
	.section	.nv.info,"",@"SHT_CUDA_INFO"
	.align	4


	//----- nvinfo : EIATTR_REGCOUNT
	.align		4
        /*0000*/ 	.byte	0x04, 0x2f
        /*0002*/ 	.short	(.L_19 - .L_18)
	.align		4
.L_18:
        /*0004*/ 	.word	index@(_ZN7cutlass13device_kernelINS_4gemm6kernel13GemmUniversalIN4cute5tupleIJiiiiEEENS1_10collective13CollectiveMmaINS1_35MainloopSm100TmaUmmaWarpSpecializedILi13ELi2ELi4ENS5_IJNS4_1CILi2EEESB_NSA_ILi1EEEEEEEENS5_IJNSA_ILi128EEESF_SF_EEENS_12float_e4m3_tENS5_IJlSC_lEEESH_SI_NS4_8TiledMMAINS4_8MMA_AtomIJNS4_10MMA_TraitsINS4_25SM100_MMA_F8F6F4_2x1SM_SSEJSH_SH_fSF_SF_NS4_17integral_constantINS4_4UMMA5MajorELSP_0EEESQ_NSN_INSO_7ScaleInELSR_0EEESS_EEEEEENS4_6LayoutINS5_IJSC_SC_SC_EEENS5_IJNSA_ILi0EEESX_SX_EEEEENS5_IJNS4_10UnderscoreES10_S10_EEEEENS4_28SM100_TMA_2SM_LOAD_MULTICASTENS4_14ComposedLayoutINS4_7SwizzleILi3ELi4ELi3EEENS4_18smem_ptr_flag_bitsILi8EEENSV_INS5_IJNSA_ILi8EEESF_EEENS5_IJSF_SC_EEEEEEEvNS4_8identityENS4_18SM100_TMA_2SM_LOADES1D_vS1E_EENS_8epilogue10collective18CollectiveEpilogueINS1H_23Sm100TmaWarpSpecializedILi2ELi2ELi32ELb0ELb0EEEJNS5_IJNSA_ILi64EEESF_SF_EEENS5_IJNSV_IS1M_SC_EENSV_INS5_IJNSA_ILi32EEESB_EEENS5_IJSC_S1M_EEEEEEEESH_SI_SH_SI_NS1H_6fusion15FusionCallbacksIS1L_NS1U_17LinearCombinationISH_fSH_fLNS_15FloatRoundStyleE2EEES1N_S1T_JEEENS4_5SM1004TMEM4LOAD26SM100_TMEM_LOAD_32dp32b32xENS4_13SM90_TMA_LOADENS14_INS15_ILi1ELi4ELi3EEES18_NSV_INS5_IJS19_S1P_EEENS5_IJS1P_SC_EEEEEEENS4_39AutoVectorizingCopyWithAssumedAlignmentILi128EEENS4_14SM90_TMA_STOREES29_S2B_S2B_EEEvvEEEEvNT_6ParamsE)
        /*0008*/ 	.word	0x00000072


	//----- nvinfo : EIATTR_FRAME_SIZE
	.align		4
.L_19:
        /*000c*/ 	.byte	0x04, 0x11
        /*000e*/ 	.short	(.L_21 - .L_20)
	.align		4
.L_20:
        /*0010*/ 	.word	index@($__internal_2_$__cuda_sm10x_tcgen05_guardrail_trap_unallocated_columns_being_dealloced)
        /*0014*/ 	.word	0x00000000


	//----- nvinfo : EIATTR_FRAME_SIZE
	.align		4
.L_21:
        /*0018*/ 	.byte	0x04, 0x11
        /*001a*/ 	.short	(.L_23 - .L_22)
	.align		4
.L_22:
        /*001c*/ 	.word	index@($__internal_1_$__cuda_sm10x_tcgen05_guardrail_trap_phase_invalid_during_alloc)
        /*0020*/ 	.word	0x00000000


	//----- nvinfo : EIATTR_FRAME_SIZE
	.align		4
.L_23:
        /*0024*/ 	.byte	0x04, 0x11
        /*0026*/ 	.short	(.L_25 - .L_24)
	.align		4
.L_24:
        /*0028*/ 	.word	index@($__internal_0_$__cuda_sm10x_tcgen05_guardrail_trap_col_being_dealloced_not_returned_by_alloc)
        /*002c*/ 	.word	0x00000000


	//----- nvinfo : EIATTR_FRAME_SIZE
	.align		4
.L_25:
        /*0030*/ 	.byte	0x04, 0x11
        /*0032*/ 	.short	(.L_27 - .L_26)
	.align		4
.L_26:
        /*0034*/ 	.word	index@(_ZN7cutlass13device_kernelINS_4gemm6kernel13GemmUniversalIN4cute5tupleIJiiiiEEENS1_10collective13CollectiveMmaINS1_35MainloopSm100TmaUmmaWarpSpecializedILi13ELi2ELi4ENS5_IJNS4_1CILi2EEESB_NSA_ILi1EEEEEEEENS5_IJNSA_ILi128EEESF_SF_EEENS_12float_e4m3_tENS5_IJlSC_lEEESH_SI_NS4_8TiledMMAINS4_8MMA_AtomIJNS4_10MMA_TraitsINS4_25SM100_MMA_F8F6F4_2x1SM_SSEJSH_SH_fSF_SF_NS4_17integral_constantINS4_4UMMA5MajorELSP_0EEESQ_NSN_INSO_7ScaleInELSR_0EEESS_EEEEEENS4_6LayoutINS5_IJSC_SC_SC_EEENS5_IJNSA_ILi0EEESX_SX_EEEEENS5_IJNS4_10UnderscoreES10_S10_EEEEENS4_28SM100_TMA_2SM_LOAD_MULTICASTENS4_14ComposedLayoutINS4_7SwizzleILi3ELi4ELi3EEENS4_18smem_ptr_flag_bitsILi8EEENSV_INS5_IJNSA_ILi8EEESF_EEENS5_IJSF_SC_EEEEEEEvNS4_8identityENS4_18SM100_TMA_2SM_LOADES1D_vS1E_EENS_8epilogue10collective18CollectiveEpilogueINS1H_23Sm100TmaWarpSpecializedILi2ELi2ELi32ELb0ELb0EEEJNS5_IJNSA_ILi64EEESF_SF_EEENS5_IJNSV_IS1M_SC_EENSV_INS5_IJNSA_ILi32EEESB_EEENS5_IJSC_S1M_EEEEEEEESH_SI_SH_SI_NS1H_6fusion15FusionCallbacksIS1L_NS1U_17LinearCombinationISH_fSH_fLNS_15FloatRoundStyleE2EEES1N_S1T_JEEENS4_5SM1004TMEM4LOAD26SM100_TMEM_LOAD_32dp32b32xENS4_13SM90_TMA_LOADENS14_INS15_ILi1ELi4ELi3EEES18_NSV_INS5_IJS19_S1P_EEENS5_IJS1P_SC_EEEEEEENS4_39AutoVectorizingCopyWithAssumedAlignmentILi128EEENS4_14SM90_TMA_STOREES29_S2B_S2B_EEEvvEEEEvNT_6ParamsE)
        /*0038*/ 	.word	0x00000000


	//----- nvinfo : EIATTR_MIN_STACK_SIZE
	.align		4
.L_27:
        /*003c*/ 	.byte	0x04, 0x12
        /*003e*/ 	.short	(.L_29 - .L_28)
	.align		4
.L_28:
        /*0040*/ 	.word	index@(_ZN7cutlass13device_kernelINS_4gemm6kernel13GemmUniversalIN4cute5tupleIJiiiiEEENS1_10collective13CollectiveMmaINS1_35MainloopSm100TmaUmmaWarpSpecializedILi13ELi2ELi4ENS5_IJNS4_1CILi2EEESB_NSA_ILi1EEEEEEEENS5_IJNSA_ILi128EEESF_SF_EEENS_12float_e4m3_tENS5_IJlSC_lEEESH_SI_NS4_8TiledMMAINS4_8MMA_AtomIJNS4_10MMA_TraitsINS4_25SM100_MMA_F8F6F4_2x1SM_SSEJSH_SH_fSF_SF_NS4_17integral_constantINS4_4UMMA5MajorELSP_0EEESQ_NSN_INSO_7ScaleInELSR_0EEESS_EEEEEENS4_6LayoutINS5_IJSC_SC_SC_EEENS5_IJNSA_ILi0EEESX_SX_EEEEENS5_IJNS4_10UnderscoreES10_S10_EEEEENS4_28SM100_TMA_2SM_LOAD_MULTICASTENS4_14ComposedLayoutINS4_7SwizzleILi3ELi4ELi3EEENS4_18smem_ptr_flag_bitsILi8EEENSV_INS5_IJNSA_ILi8EEESF_EEENS5_IJSF_SC_EEEEEEEvNS4_8identityENS4_18SM100_TMA_2SM_LOADES1D_vS1E_EENS_8epilogue10collective18CollectiveEpilogueINS1H_23Sm100TmaWarpSpecializedILi2ELi2ELi32ELb0ELb0EEEJNS5_IJNSA_ILi64EEESF_SF_EEENS5_IJNSV_IS1M_SC_EENSV_INS5_IJNSA_ILi32EEESB_EEENS5_IJSC_S1M_EEEEEEEESH_SI_SH_SI_NS1H_6fusion15FusionCallbacksIS1L_NS1U_17LinearCombinationISH_fSH_fLNS_15FloatRoundStyleE2EEES1N_S1T_JEEENS4_5SM1004TMEM4LOAD26SM100_TMEM_LOAD_32dp32b32xENS4_13SM90_TMA_LOADENS14_INS15_ILi1ELi4ELi3EEES18_NSV_INS5_IJS19_S1P_EEENS5_IJS1P_SC_EEEEEEENS4_39AutoVectorizingCopyWithAssumedAlignmentILi128EEENS4_14SM90_TMA_STOREES29_S2B_S2B_EEEvvEEEEvNT_6ParamsE)
        /*0044*/ 	.word	0x00000000
.L_29:


//--------------------- .nv.compat                --------------------------
	.section	.nv.compat,"",@"SHT_CUDA_COMPAT_INFO"
	.align	4
        /*0000*/ 	.byte	0x02, 0x09, 0x01, 0x00, 0x02, 0x02, 0x02, 0x00, 0x02, 0x05, 0x05, 0x00, 0x03, 0x07, 0x01, 0x01
        /*0010*/ 	.byte	0x02, 0x03, 0x01, 0x00, 0x02, 0x06, 0x01, 0x00, 0x04, 0x0b, 0x08, 0x00, 0x09, 0x00, 0x00, 0x00
        /*0020*/ 	.byte	0x00, 0x00, 0x00, 0x00


//--------------------- .nv.info._ZN7cutlass13device_kernelINS_4gemm6kernel13GemmUniversalIN4cute5tupleIJiiiiEEENS1_10collective13CollectiveMmaINS1_35MainloopSm100TmaUmmaWarpSpecializedILi13ELi2ELi4ENS5_IJNS4_1CILi2EEESB_NSA_ILi1EEEEEEEENS5_IJNSA_ILi128EEESF_SF_EEENS_12float_e4m3_tENS5_IJlSC_lEEESH_SI_NS4_8TiledMMAINS4_8MMA_AtomIJNS4_10MMA_TraitsINS4_25SM100_MMA_F8F6F4_2x1SM_SSEJSH_SH_fSF_SF_NS4_17integral_constantINS4_4UMMA5MajorELSP_0EEESQ_NSN_INSO_7ScaleInELSR_0EEESS_EEEEEENS4_6LayoutINS5_IJSC_SC_SC_EEENS5_IJNSA_ILi0EEESX_SX_EEEEENS5_IJNS4_10UnderscoreES10_S10_EEEEENS4_28SM100_TMA_2SM_LOAD_MULTICASTENS4_14ComposedLayoutINS4_7SwizzleILi3ELi4ELi3EEENS4_18smem_ptr_flag_bitsILi8EEENSV_INS5_IJNSA_ILi8EEESF_EEENS5_IJSF_SC_EEEEEEEvNS4_8identityENS4_18SM100_TMA_2SM_LOADES1D_vS1E_EENS_8epilogue10collective18CollectiveEpilogueINS1H_23Sm100TmaWarpSpecializedILi2ELi2ELi32ELb0ELb0EEEJNS5_IJNSA_ILi64EEESF_SF_EEENS5_IJNSV_IS1M_SC_EENSV_INS5_IJNSA_ILi32EEESB_EEENS5_IJSC_S1M_EEEEEEEESH_SI_SH_SI_NS1H_6fusion15FusionCallbacksIS1L_NS1U_17LinearCombinationISH_fSH_fLNS_15FloatRoundStyleE2EEES1N_S1T_JEEENS4_5SM1004TMEM4LOAD26SM100_TMEM_LOAD_32dp32b32xENS4_13SM90_TMA_LOADENS14_INS15_ILi1ELi4ELi3EEES18_NSV_INS5_IJS19_S1P_EEENS5_IJS1P_SC_EEEEEEENS4_39AutoVectorizingCopyWithAssumedAlignmentILi128EEENS4_14SM90_TMA_STOREES29_S2B_S2B_EEEvvEEEEvNT_6ParamsE --------------------------
	.section	.nv.info._ZN7cutlass13device_kernelINS_4gemm6kernel13GemmUniversalIN4cute5tupleIJiiiiEEENS1_10collective13CollectiveMmaINS1_35MainloopSm100TmaUmmaWarpSpecializedILi13ELi2ELi4ENS5_IJNS4_1CILi2EEESB_NSA_ILi1EEEEEEEENS5_IJNSA_ILi128EEESF_SF_EEENS_12float_e4m3_tENS5_IJlSC_lEEESH_SI_NS4_8TiledMMAINS4_8MMA_AtomIJNS4_10MMA_TraitsINS4_25SM100_MMA_F8F6F4_2x1SM_SSEJSH_SH_fSF_SF_NS4_17integral_constantINS4_4UMMA5MajorELSP_0EEESQ_NSN_INSO_7ScaleInELSR_0EEESS_EEEEEENS4_6LayoutINS5_IJSC_SC_SC_EEENS5_IJNSA_ILi0EEESX_SX_EEEEENS5_IJNS4_10UnderscoreES10_S10_EEEEENS4_28SM100_TMA_2SM_LOAD_MULTICASTENS4_14ComposedLayoutINS4_7SwizzleILi3ELi4ELi3EEENS4_18smem_ptr_flag_bitsILi8EEENSV_INS5_IJNSA_ILi8EEESF_EEENS5_IJSF_SC_EEEEEEEvNS4_8identityENS4_18SM100_TMA_2SM_LOADES1D_vS1E_EENS_8epilogue10collective18CollectiveEpilogueINS1H_23Sm100TmaWarpSpecializedILi2ELi2ELi32ELb0ELb0EEEJNS5_IJNSA_ILi64EEESF_SF_EEENS5_IJNSV_IS1M_SC_EENSV_INS5_IJNSA_ILi32EEESB_EEENS5_IJSC_S1M_EEEEEEEESH_SI_SH_SI_NS1H_6fusion15FusionCallbacksIS1L_NS1U_17LinearCombinationISH_fSH_fLNS_15FloatRoundStyleE2EEES1N_S1T_JEEENS4_5SM1004TMEM4LOAD26SM100_TMEM_LOAD_32dp32b32xENS4_13SM90_TMA_LOADENS14_INS15_ILi1ELi4ELi3EEES18_NSV_INS5_IJS19_S1P_EEENS5_IJS1P_SC_EEEEEEENS4_39AutoVectorizingCopyWithAssumedAlignmentILi128EEENS4_14SM90_TMA_STOREES29_S2B_S2B_EEEvvEEEEvNT_6ParamsE,"",@"SHT_CUDA_INFO"
	.sectionflags	@""
	.align	4


	//----- nvinfo : EIATTR_CUDA_API_VERSION
	.align		4
        /*0000*/ 	.byte	0x04, 0x37
        /*0002*/ 	.short	(.L_31 - .L_30)
.L_30:
        /*0004*/ 	.word	0x00000082


	//----- nvinfo : EIATTR_KPARAM_INFO
	.align		4
.L_31:
        /*0008*/ 	.byte	0x04, 0x17
        /*000a*/ 	.short	(.L_33 - .L_32)
.L_32:
        /*000c*/ 	.word	0x00000000
        /*0010*/ 	.short	0x0000
        /*0012*/ 	.short	0x0000
        /*0014*/ 	.byte	0x00, 0xf0, 0x01, 0x20


	//----- nvinfo : EIATTR_AT_ENTRY_FRAGMENTS
	.align		4
.L_33:
        /*0018*/ 	.byte	0x04, 0x4f
        /*001a*/ 	.short	(.L_35 - .L_34)


	//   ....[0]....
.L_34:
        /*001c*/ 	.word	0x00000007


	//----- nvinfo : EIATTR_RESERVED_SMEM_USED
	.align		4
.L_35:
        /*0020*/ 	.byte	0x01, 0x41
	.zero		2


	//----- nvinfo : EIATTR_SPARSE_MMA_MASK
	.align		4
        /*0024*/ 	.byte	0x03, 0x50
        /*0026*/ 	.short	0x0000


	//----- nvinfo : EIATTR_TCGEN05_2CTA_USED
	.align		4
        /*0028*/ 	.byte	0x01, 0x52
	.zero		2


	//----- nvinfo : EIATTR_MAXREG_COUNT
	.align		4
        /*002c*/ 	.byte	0x03, 0x1b
        /*002e*/ 	.short	0x00ff


	//----- nvinfo : EIATTR_NUM_BARRIERS
	.align		4
        /*0030*/ 	.byte	0x02, 0x4c
        /*0032*/ 	.byte	0x07
	.zero		1


	//----- nvinfo : EIATTR_EXTERNS
	.align		4
        /*0034*/ 	.byte	0x04, 0x0f
        /*0036*/ 	.short	(.L_37 - .L_36)


	//   ....[0]....
	.align		4
.L_36:
        /*0038*/ 	.word	index@(__assertfail)


	//----- nvinfo : EIATTR_MERCURY_ISA_VERSION
	.align		4
.L_37:
        /*003c*/ 	.byte	0x03, 0x5f
        /*003e*/ 	.short	0x0101


	//----- nvinfo : EIATTR_INT_WARP_WIDE_INSTR_OFFSETS
	.align		4
        /*0040*/ 	.byte	0x04, 0x31
        /*0042*/ 	.short	(.L_39 - .L_38)


	//   ....[0]....
.L_38:
        /*0044*/ 	.word	0x00000e80


	//   ....[1]....
        /*0048*/ 	.word	0x00000f20


	//   ....[2]....
        /*004c*/ 	.word	0x000048d0


	//   ....[3]....
        /*0050*/ 	.word	0x000048f0


	//   ....[4]....
        /*0054*/ 	.word	0x00004920


	//   ....[5]....
        /*0058*/ 	.word	0x00005440


	//   ....[6]....
        /*005c*/ 	.word	0x000054e0


	//   ....[7]....
        /*0060*/ 	.word	0x00005590


	//   ....[8]....
        /*0064*/ 	.word	0x00005630


	//   ....[9]....
        /*0068*/ 	.word	0x00005720


	//   ....[10]....
        /*006c*/ 	.word	0x000057f0


	//----- nvinfo : EIATTR_COOP_GROUP_MASK_REGIDS
	.align		4
.L_39:
        /*0070*/ 	.byte	0x04, 0x29
        /*0072*/ 	.short	(.L_41 - .L_40)


	//   ....[0]....
.L_40:
        /*0074*/ 	.word	0xffffffff


	//   ....[1]....
        /*0078*/ 	.word	0xffffffff


	//   ....[2]....
        /*007c*/ 	.word	0xffffffff


	//   ....[3]....
        /*0080*/ 	.word	0xffffffff


	//   ....[4]....
        /*0084*/ 	.word	0xffffffff


	//   ....[5]....
        /*0088*/ 	.word	0xffffffff


	//   ....[6]....
        /*008c*/ 	.word	0xffffffff


	//   ....[7]....
        /*0090*/ 	.word	0xffffffff


	//   ....[8]....
        /*0094*/ 	.word	0xffffffff


	//   ....[9]....
        /*0098*/ 	.word	0xffffffff


	//   ....[10]....
        /*009c*/ 	.word	0xffffffff


	//   ....[11]....
        /*00a0*/ 	.word	0xffffffff


	//   ....[12]....
        /*00a4*/ 	.word	0xffffffff


	//   ....[13]....
        /*00a8*/ 	.word	0xffffffff


	//----- nvinfo : EIATTR_COOP_GROUP_INSTR_OFFSETS
	.align		4
.L_41:
        /*00ac*/ 	.byte	0x04, 0x28
        /*00ae*/ 	.short	(.L_43 - .L_42)


	//   ....[0]....
.L_42:
        /*00b0*/ 	.word	0x000000b0


	//   ....[1]....
        /*00b4*/ 	.word	0x00000520


	//   ....[2]....
        /*00b8*/ 	.word	0x00000830


	//   ....[3]....
        /*00bc*/ 	.word	0x00000980


	//   ....[4]....
        /*00c0*/ 	.word	0x00000a70


	//   ....[5]....
        /*00c4*/ 	.word	0x00000bd0


	//   ....[6]....
        /*00c8*/ 	.word	0x00000d60


	//   ....[7]....
        /*00cc*/ 	.word	0x00000fa0


	//   ....[8]....
        /*00d0*/ 	.word	0x000022f0


	//   ....[9]....
        /*00d4*/ 	.word	0x000036b0


	//   ....[10]....
        /*00d8*/ 	.word	0x00003b80


	//   ....[11]....
        /*00dc*/ 	.word	0x00003bb0


	//   ....[12]....
        /*00e0*/ 	.word	0x000047d0


	//   ....[13]....
        /*00e4*/ 	.word	0x000049e0


	//----- nvinfo : EIATTR_VRC_CTA_INIT_COUNT
	.align		4
.L_43:
        /*00e8*/ 	.byte	0x02, 0x4a
        /*00ea*/ 	.byte	0x80
	.zero		1


	//----- nvinfo : EIATTR_SYSCALL_OFFSETS
	.align		4
        /*00ec*/ 	.byte	0x04, 0x46
        /*00ee*/ 	.short	(.L_45 - .L_44)


	//   ....[0]....
.L_44:
        /*00f0*/ 	.word	0x00006300


	//   ....[1]....
        /*00f4*/ 	.word	0x00006440


	//   ....[2]....
        /*00f8*/ 	.word	0x00006c60


	//   ....[3]....
        /*00fc*/ 	.word	0x00007a50


	//----- nvinfo : EIATTR_MBARRIER_INSTR_OFFSETS
	.align		4
.L_45:
        /*0100*/ 	.byte	0x04, 0x39
        /*0102*/ 	.short	(.L_47 - .L_46)


	//   ....[0]....
.L_46:
        /*0104*/ 	.word	0x00000670
        /*0108*/ 	.word	0x000000ff
        /*010c*/ 	.word	0x00000000
        /*0110*/ 	.short	0x0100
        /*0112*/ 	.byte	0x04
	.zero		1


	//   ....[1]....
        /*0114*/ 	.word	0x00000680
        /*0118*/ 	.word	0x000000ff
        /*011c*/ 	.word	0x00000068
        /*0120*/ 	.short	0x0100
        /*0122*/ 	.byte	0x04
	.zero		1


	//   ....[2]....
        /*0124*/ 	.word	0x00000690
        /*0128*/ 	.word	0x000000ff
        /*012c*/ 	.word	0x00000008
        /*0130*/ 	.short	0x0100
        /*0132*/ 	.byte	0x04
	.zero		1


	//   ....[3]....
        /*0134*/ 	.word	0x000006a0
        /*0138*/ 	.word	0x000000ff
        /*013c*/ 	.word	0x00000070
        /*0140*/ 	.short	0x0100
        /*0142*/ 	.byte	0x04
	.zero		1


	//   ....[4]....
        /*0144*/ 	.word	0x000006b0
        /*0148*/ 	.word	0x000000ff
        /*014c*/ 	.word	0x00000010
        /*0150*/ 	.short	0x0100
        /*0152*/ 	.byte	0x04
	.zero		1


	//   ....[5]....
        /*0154*/ 	.word	0x000006c0
        /*0158*/ 	.word	0x000000ff
        /*015c*/ 	.word	0x00000078
        /*0160*/ 	.short	0x0100
        /*0162*/ 	.byte	0x04
	.zero		1


	//   ....[6]....
        /*0164*/ 	.word	0x000006d0
        /*0168*/ 	.word	0x000000ff
        /*016c*/ 	.word	0x00000018
        /*0170*/ 	.short	0x0100
        /*0172*/ 	.byte	0x04
	.zero		1


	//   ....[7]....
        /*0174*/ 	.word	0x000006e0
        /*0178*/ 	.word	0x000000ff
        /*017c*/ 	.word	0x00000080
        /*0180*/ 	.short	0x0100
        /*0182*/ 	.byte	0x04
	.zero		1


	//   ....[8]....
        /*0184*/ 	.word	0x000006f0
        /*0188*/ 	.word	0x000000ff
        /*018c*/ 	.word	0x00000020
        /*0190*/ 	.short	0x0100
        /*0192*/ 	.byte	0x04
	.zero		1


	//   ....[9]....
        /*0194*/ 	.word	0x00000700
        /*0198*/ 	.word	0x000000ff
        /*019c*/ 	.word	0x00000088
        /*01a0*/ 	.short	0x0100
        /*01a2*/ 	.byte	0x04
	.zero		1


	//   ....[10]....
        /*01a4*/ 	.word	0x00000710
        /*01a8*/ 	.word	0x000000ff
        /*01ac*/ 	.word	0x00000028
        /*01b0*/ 	.short	0x0100
        /*01b2*/ 	.byte	0x04
	.zero		1


	//   ....[11]....
        /*01b4*/ 	.word	0x00000720
        /*01b8*/ 	.word	0x000000ff
        /*01bc*/ 	.word	0x00000090
        /*01c0*/ 	.short	0x0100
        /*01c2*/ 	.byte	0x04
	.zero		1


	//   ....[12]....
        /*01c4*/ 	.word	0x00000730
        /*01c8*/ 	.word	0x000000ff
        /*01cc*/ 	.word	0x00000030
        /*01d0*/ 	.short	0x0100
        /*01d2*/ 	.byte	0x04
	.zero		1


	//   ....[13]....
        /*01d4*/ 	.word	0x00000740
        /*01d8*/ 	.word	0x000000ff
        /*01dc*/ 	.word	0x00000098
        /*01e0*/ 	.short	0x0100
        /*01e2*/ 	.byte	0x04
	.zero		1


	//   ....[14]....
        /*01e4*/ 	.word	0x00000750
        /*01e8*/ 	.word	0x000000ff
        /*01ec*/ 	.word	0x00000038
        /*01f0*/ 	.short	0x0100
        /*01f2*/ 	.byte	0x04
	.zero		1


	//   ....[15]....
        /*01f4*/ 	.word	0x00000760
        /*01f8*/ 	.word	0x000000ff
        /*01fc*/ 	.word	0x000000a0
        /*0200*/ 	.short	0x0100
        /*0202*/ 	.byte	0x04
	.zero		1


	//   ....[16]....
        /*0204*/ 	.word	0x00000770
        /*0208*/ 	.word	0x000000ff
        /*020c*/ 	.word	0x00000040
        /*0210*/ 	.short	0x0100
        /*0212*/ 	.byte	0x04
	.zero		1


	//   ....[17]....
        /*0214*/ 	.word	0x00000780
        /*0218*/ 	.word	0x000000ff
        /*021c*/ 	.word	0x000000a8
        /*0220*/ 	.short	0x0100
        /*0222*/ 	.byte	0x04
	.zero		1


	//   ....[18]....
        /*0224*/ 	.word	0x00000790
        /*0228*/ 	.word	0x000000ff
        /*022c*/ 	.word	0x00000048
        /*0230*/ 	.short	0x0100
        /*0232*/ 	.byte	0x04
	.zero		1


	//   ....[19]....
        /*0234*/ 	.word	0x000007a0
        /*0238*/ 	.word	0x000000ff
        /*023c*/ 	.word	0x000000b0
        /*0240*/ 	.short	0x0100
        /*0242*/ 	.byte	0x04
	.zero		1


	//   ....[20]....
        /*0244*/ 	.word	0x000007b0
        /*0248*/ 	.word	0x000000ff
        /*024c*/ 	.word	0x00000050
        /*0250*/ 	.short	0x0100
        /*0252*/ 	.byte	0x04
	.zero		1


	//   ....[21]....
        /*0254*/ 	.word	0x000007c0
        /*0258*/ 	.word	0x000000ff
        /*025c*/ 	.word	0x000000b8
        /*0260*/ 	.short	0x0100
        /*0262*/ 	.byte	0x04
	.zero		1


	//   ....[22]....
        /*0264*/ 	.word	0x000007d0
        /*0268*/ 	.word	0x000000ff
        /*026c*/ 	.word	0x00000058
        /*0270*/ 	.short	0x0100
        /*0272*/ 	.byte	0x04
	.zero		1


	//   ....[23]....
        /*0274*/ 	.word	0x000007e0
        /*0278*/ 	.word	0x000000ff
        /*027c*/ 	.word	0x000000c0
        /*0280*/ 	.short	0x0100
        /*0282*/ 	.byte	0x04
	.zero		1


	//   ....[24]....
        /*0284*/ 	.word	0x000007f0
        /*0288*/ 	.word	0x000000ff
        /*028c*/ 	.word	0x00000060
        /*0290*/ 	.short	0x0100
        /*0292*/ 	.byte	0x04
	.zero		1


	//   ....[25]....
        /*0294*/ 	.word	0x00000800
        /*0298*/ 	.word	0x000000ff
        /*029c*/ 	.word	0x000000c8
        /*02a0*/ 	.short	0x0100
        /*02a2*/ 	.byte	0x04
	.zero		1


	//   ....[26]....
        /*02a4*/ 	.word	0x00000930
        /*02a8*/ 	.word	0x000000ff
        /*02ac*/ 	.word	0x000000d0
        /*02b0*/ 	.short	0x0100
        /*02b2*/ 	.byte	0x04
	.zero		1


	//   ....[27]....
        /*02b4*/ 	.word	0x00000940
        /*02b8*/ 	.word	0x000000ff
        /*02bc*/ 	.word	0x000000e0
        /*02c0*/ 	.short	0x0100
        /*02c2*/ 	.byte	0x04
	.zero		1


	//   ....[28]....
        /*02c4*/ 	.word	0x00000950
        /*02c8*/ 	.word	0x000000ff
        /*02cc*/ 	.word	0x000000d8
        /*02d0*/ 	.short	0x0100
        /*02d2*/ 	.byte	0x04
	.zero		1


	//   ....[29]....
        /*02d4*/ 	.word	0x00000960
        /*02d8*/ 	.word	0x000000ff
        /*02dc*/ 	.word	0x000000e8
        /*02e0*/ 	.short	0x0100
        /*02e2*/ 	.byte	0x04
	.zero		1


	//   ....[30]....
        /*02e4*/ 	.word	0x00000a40
        /*02e8*/ 	.word	0x000000ff
        /*02ec*/ 	.word	0x000000f0
        /*02f0*/ 	.short	0x0100
        /*02f2*/ 	.byte	0x06
	.zero		1


	//   ....[31]....
        /*02f4*/ 	.word	0x00000a50
        /*02f8*/ 	.word	0x000000ff
        /*02fc*/ 	.word	0x000000f8
        /*0300*/ 	.short	0x0100
        /*0302*/ 	.byte	0x06
	.zero		1


	//   ....[32]....
        /*0304*/ 	.word	0x00000b80
        /*0308*/ 	.word	0x000000ff
        /*030c*/ 	.word	0x00000100
        /*0310*/ 	.short	0x0100
        /*0312*/ 	.byte	0x06
	.zero		1


	//   ....[33]....
        /*0314*/ 	.word	0x00000b90
        /*0318*/ 	.word	0x000000ff
        /*031c*/ 	.word	0x00000110
        /*0320*/ 	.short	0x0100
        /*0322*/ 	.byte	0x06
	.zero		1


	//   ....[34]....
        /*0324*/ 	.word	0x00000ba0
        /*0328*/ 	.word	0x000000ff
        /*032c*/ 	.word	0x00000108
        /*0330*/ 	.short	0x0100
        /*0332*/ 	.byte	0x06
	.zero		1


	//   ....[35]....
        /*0334*/ 	.word	0x00000bb0
        /*0338*/ 	.word	0x000000ff
        /*033c*/ 	.word	0x00000118
        /*0340*/ 	.short	0x0100
        /*0342*/ 	.byte	0x06
	.zero		1


	//   ....[36]....
        /*0344*/ 	.word	0x00000cd0
        /*0348*/ 	.word	0x000000ff
        /*034c*/ 	.word	0x00000120
        /*0350*/ 	.short	0x0100
        /*0352*/ 	.byte	0x04
	.zero		1


	//   ....[37]....
        /*0354*/ 	.word	0x00000ce0
        /*0358*/ 	.word	0x000000ff
        /*035c*/ 	.word	0x00000140
        /*0360*/ 	.short	0x0100
        /*0362*/ 	.byte	0x04
	.zero		1


	//   ....[38]....
        /*0364*/ 	.word	0x00000cf0
        /*0368*/ 	.word	0x000000ff
        /*036c*/ 	.word	0x00000128
        /*0370*/ 	.short	0x0100
        /*0372*/ 	.byte	0x04
	.zero		1


	//   ....[39]....
        /*0374*/ 	.word	0x00000d00
        /*0378*/ 	.word	0x000000ff
        /*037c*/ 	.word	0x00000148
        /*0380*/ 	.short	0x0100
        /*0382*/ 	.byte	0x04
	.zero		1


	//   ....[40]....
        /*0384*/ 	.word	0x00000d10
        /*0388*/ 	.word	0x000000ff
        /*038c*/ 	.word	0x00000130
        /*0390*/ 	.short	0x0100
        /*0392*/ 	.byte	0x04
	.zero		1


	//   ....[41]....
        /*0394*/ 	.word	0x00000d20
        /*0398*/ 	.word	0x000000ff
        /*039c*/ 	.word	0x00000150
        /*03a0*/ 	.short	0x0100
        /*03a2*/ 	.byte	0x04
	.zero		1


	//   ....[42]....
        /*03a4*/ 	.word	0x00000d30
        /*03a8*/ 	.word	0x000000ff
        /*03ac*/ 	.word	0x00000138
        /*03b0*/ 	.short	0x0100
        /*03b2*/ 	.byte	0x04
	.zero		1


	//   ....[43]....
        /*03b4*/ 	.word	0x00000d40
        /*03b8*/ 	.word	0x000000ff
        /*03bc*/ 	.word	0x00000158
        /*03c0*/ 	.short	0x0100
        /*03c2*/ 	.byte	0x04
	.zero		1


	//   ....[44]....
        /*03c4*/ 	.word	0x00000e30
        /*03c8*/ 	.word	0x000000ff
        /*03cc*/ 	.word	0x00000160
        /*03d0*/ 	.short	0x0100
        /*03d2*/ 	.byte	0x04
	.zero		1


	//   ....[45]....
        /*03d4*/ 	.word	0x00000e40
        /*03d8*/ 	.word	0x000000ff
        /*03dc*/ 	.word	0x00000170
        /*03e0*/ 	.short	0x0100
        /*03e2*/ 	.byte	0x04
	.zero		1


	//   ....[46]....
        /*03e4*/ 	.word	0x00000e50
        /*03e8*/ 	.word	0x000000ff
        /*03ec*/ 	.word	0x00000168
        /*03f0*/ 	.short	0x0100
        /*03f2*/ 	.byte	0x04
	.zero		1


	//   ....[47]....
        /*03f4*/ 	.word	0x00000e60
        /*03f8*/ 	.word	0x000000ff
        /*03fc*/ 	.word	0x00000178
        /*0400*/ 	.short	0x0100
        /*0402*/ 	.byte	0x04
	.zero		1


	//   ....[48]....
        /*0404*/ 	.word	0x00000f60
        /*0408*/ 	.word	0x000000ff
        /*040c*/ 	.word	0x00000180
        /*0410*/ 	.short	0x0100
        /*0412*/ 	.byte	0x06
	.zero		1


	//   ....[49]....
        /*0414*/ 	.word	0x00001b10
        /*0418*/ 	.word	0x00000003
        /*041c*/ 	.word	0x00000170
        /*0420*/ 	.short	0x010a
        /*0422*/ 	.byte	0xff
	.zero		1


	//   ....[50]....
        /*0424*/ 	.word	0x00001b40
        /*0428*/ 	.word	0x00000003
        /*042c*/ 	.word	0x00000160
        /*0430*/ 	.short	0x0101
        /*0432*/ 	.byte	0xff
	.zero		1


	//   ....[51]....
        /*0434*/ 	.word	0x00001c00
        /*0438*/ 	.word	0x000000ff
        /*043c*/ 	.word	0x00000068
        /*0440*/ 	.short	0x010a
        /*0442*/ 	.byte	0x04
	.zero		1


	//   ....[52]....
        /*0444*/ 	.word	0x00001cd0
        /*0448*/ 	.word	0x000000ff
        /*044c*/ 	.word	0x00000068
        /*0450*/ 	.short	0x010a
        /*0452*/ 	.byte	0x21
	.zero		1


	//   ....[53]....
        /*0454*/ 	.word	0x00001e80
        /*0458*/ 	.word	0x000000ff
        /*045c*/ 	.word	0x00000068
        /*0460*/ 	.short	0x010a
        /*0462*/ 	.byte	0x05
	.zero		1


	//   ....[54]....
        /*0464*/ 	.word	0x00001f90
        /*0468*/ 	.word	0x000000ff
        /*046c*/ 	.word	0x000000f8
        /*0470*/ 	.short	0x0101
        /*0472*/ 	.byte	0x06
	.zero		1


	//   ....[55]....
        /*0474*/ 	.word	0x00001fb0
        /*0478*/ 	.word	0x000000ff
        /*047c*/ 	.word	0x00000068
        /*0480*/ 	.short	0x010a
        /*0482*/ 	.byte	0x04
	.zero		1


	//   ....[56]....
        /*0484*/ 	.word	0x00002030
        /*0488*/ 	.word	0x000000ff
        /*048c*/ 	.word	0x00000068
        /*0490*/ 	.short	0x010a
        /*0492*/ 	.byte	0x11
	.zero		1


	//   ....[57]....
        /*0494*/ 	.word	0x000021c0
        /*0498*/ 	.word	0x000000ff
        /*049c*/ 	.word	0x00000068
        /*04a0*/ 	.short	0x010a
        /*04a2*/ 	.byte	0x05
	.zero		1


	//   ....[58]....
        /*04a4*/ 	.word	0x00002320
        /*04a8*/ 	.word	0x00000003
        /*04ac*/ 	.word	0x00000100
        /*04b0*/ 	.short	0x010a
        /*04b2*/ 	.byte	0xff
	.zero		1


	//   ....[59]....
        /*04b4*/ 	.word	0x00002470
        /*04b8*/ 	.word	0x00000000
        /*04bc*/ 	.word	0x00000000
        /*04c0*/ 	.short	0x0101
        /*04c2*/ 	.byte	0xff
	.zero		1


	//   ....[60]....
        /*04c4*/ 	.word	0x00002a20
        /*04c8*/ 	.word	0x000000ff
        /*04cc*/ 	.word	0x00000000
        /*04d0*/ 	.short	0x010a
        /*04d2*/ 	.byte	0x04
	.zero		1


	//   ....[61]....
        /*04d4*/ 	.word	0x00002ab0
        /*04d8*/ 	.word	0x000000ff
        /*04dc*/ 	.word	0x00000000
        /*04e0*/ 	.short	0x010a
        /*04e2*/ 	.byte	0x05
	.zero		1


	//   ....[62]....
        /*04e4*/ 	.word	0x00002b40
        /*04e8*/ 	.word	0x000000ff
        /*04ec*/ 	.word	0x00000000
        /*04f0*/ 	.short	0x010a
        /*04f2*/ 	.byte	0x05
	.zero		1


	//   ....[63]....
        /*04f4*/ 	.word	0x00002bd0
        /*04f8*/ 	.word	0x000000ff
        /*04fc*/ 	.word	0x00000000
        /*0500*/ 	.short	0x010a
        /*0502*/ 	.byte	0x05
	.zero		1


	//   ....[64]....
        /*0504*/ 	.word	0x00002c60
        /*0508*/ 	.word	0x000000ff
        /*050c*/ 	.word	0x00000000
        /*0510*/ 	.short	0x010a
        /*0512*/ 	.byte	0x05
	.zero		1


	//   ....[65]....
        /*0514*/ 	.word	0x00002cf0
        /*0518*/ 	.word	0x000000ff
        /*051c*/ 	.word	0x00000000
        /*0520*/ 	.short	0x010a
        /*0522*/ 	.byte	0x05
	.zero		1


	//   ....[66]....
        /*0524*/ 	.word	0x00002d80
        /*0528*/ 	.word	0x000000ff
        /*052c*/ 	.word	0x00000000
        /*0530*/ 	.short	0x010a
        /*0532*/ 	.byte	0x05
	.zero		1


	//   ....[67]....
        /*0534*/ 	.word	0x00002e10
        /*0538*/ 	.word	0x000000ff
        /*053c*/ 	.word	0x00000000
        /*0540*/ 	.short	0x010a
        /*0542*/ 	.byte	0x05
	.zero		1


	//   ....[68]....
        /*0544*/ 	.word	0x00002ea0
        /*0548*/ 	.word	0x000000ff
        /*054c*/ 	.word	0x00000000
        /*0550*/ 	.short	0x010a
        /*0552*/ 	.byte	0x05
	.zero		1


	//   ....[69]....
        /*0554*/ 	.word	0x00002f30
        /*0558*/ 	.word	0x000000ff
        /*055c*/ 	.word	0x00000000
        /*0560*/ 	.short	0x010a
        /*0562*/ 	.byte	0x05
	.zero		1


	//   ....[70]....
        /*0564*/ 	.word	0x00002fc0
        /*0568*/ 	.word	0x000000ff
        /*056c*/ 	.word	0x00000000
        /*0570*/ 	.short	0x010a
        /*0572*/ 	.byte	0x05
	.zero		1


	//   ....[71]....
        /*0574*/ 	.word	0x00003050
        /*0578*/ 	.word	0x000000ff
        /*057c*/ 	.word	0x00000000
        /*0580*/ 	.short	0x010a
        /*0582*/ 	.byte	0x05
	.zero		1


	//   ....[72]....
        /*0584*/ 	.word	0x000030f0
        /*0588*/ 	.word	0x00000000
        /*058c*/ 	.word	0x00000000
        /*0590*/ 	.short	0x010a
        /*0592*/ 	.byte	0xff
	.zero		1


	//   ....[73]....
        /*0594*/ 	.word	0x00003210
        /*0598*/ 	.word	0x00000002
        /*059c*/ 	.word	0x00000160
        /*05a0*/ 	.short	0x010a
        /*05a2*/ 	.byte	0xff
	.zero		1


	//   ....[74]....
        /*05a4*/ 	.word	0x00003270
        /*05a8*/ 	.word	0x00000004
        /*05ac*/ 	.word	0x00000000
        /*05b0*/ 	.short	0x0101
        /*05b2*/ 	.byte	0xff
	.zero		1


	//   ....[75]....
        /*05b4*/ 	.word	0x00003290
        /*05b8*/ 	.word	0x000000ff
        /*05bc*/ 	.word	0x00000110
        /*05c0*/ 	.short	0x010a
        /*05c2*/ 	.byte	0x04
	.zero		1


	//   ....[76]....
        /*05c4*/ 	.word	0x000033b0
        /*05c8*/ 	.word	0x00000002
        /*05cc*/ 	.word	0x00000100
        /*05d0*/ 	.short	0x010a
        /*05d2*/ 	.byte	0xff
	.zero		1


	//   ....[77]....
        /*05d4*/ 	.word	0x000034c0
        /*05d8*/ 	.word	0x00000002
        /*05dc*/ 	.word	0x00000000
        /*05e0*/ 	.short	0x0101
        /*05e2*/ 	.byte	0xff
	.zero		1


	//   ....[78]....
        /*05e4*/ 	.word	0x00003550
        /*05e8*/ 	.word	0x000000ff
        /*05ec*/ 	.word	0x00000110
        /*05f0*/ 	.short	0x0106
        /*05f2*/ 	.byte	0x04
	.zero		1


	//   ....[79]....
        /*05f4*/ 	.word	0x00003570
        /*05f8*/ 	.word	0x000000ff
        /*05fc*/ 	.word	0x00000110
        /*0600*/ 	.short	0x010a
        /*0602*/ 	.byte	0x04
	.zero		1


	//   ....[80]....
        /*0604*/ 	.word	0x00003600
        /*0608*/ 	.word	0x000000ff
        /*060c*/ 	.word	0x00000110
        /*0610*/ 	.short	0x0106
        /*0612*/ 	.byte	0x07
	.zero		1


	//   ....[81]....
        /*0614*/ 	.word	0x00003640
        /*0618*/ 	.word	0x00000000
        /*061c*/ 	.word	0x00000110
        /*0620*/ 	.short	0x010a
        /*0622*/ 	.byte	0xff
	.zero		1


	//   ....[82]....
        /*0624*/ 	.word	0x00003880
        /*0628*/ 	.word	0x000000ff
        /*062c*/ 	.word	0x00000008
        /*0630*/ 	.short	0x010a
        /*0632*/ 	.byte	0x05
	.zero		1


	//   ....[83]....
        /*0634*/ 	.word	0x000038a0
        /*0638*/ 	.word	0x000000ff
        /*063c*/ 	.word	0x00000008
        /*0640*/ 	.short	0x010a
        /*0642*/ 	.byte	0x05
	.zero		1


	//   ....[84]....
        /*0644*/ 	.word	0x00003a30
        /*0648*/ 	.word	0x000000ff
        /*064c*/ 	.word	0x00000008
        /*0650*/ 	.short	0x010a
        /*0652*/ 	.byte	0x05
	.zero		1


	//   ....[85]....
        /*0654*/ 	.word	0x00003a50
        /*0658*/ 	.word	0x000000ff
        /*065c*/ 	.word	0x00000008
        /*0660*/ 	.short	0x010a
        /*0662*/ 	.byte	0x05
	.zero		1


	//   ....[86]....
        /*0664*/ 	.word	0x00003b10
        /*0668*/ 	.word	0x000000ff
        /*066c*/ 	.word	0x00000000
        /*0670*/ 	.short	0x0101
        /*0672*/ 	.byte	0x04
	.zero		1


	//   ....[87]....
        /*0674*/ 	.word	0x00003e50
        /*0678*/ 	.word	0x00000000
        /*067c*/ 	.word	0x00000100
        /*0680*/ 	.short	0x010a
        /*0682*/ 	.byte	0xff
	.zero		1


	//   ....[88]....
        /*0684*/ 	.word	0x00003f10
        /*0688*/ 	.word	0x00000000
        /*068c*/ 	.word	0x00000000
        /*0690*/ 	.short	0x0101
        /*0692*/ 	.byte	0xff
	.zero		1


	//   ....[89]....
        /*0694*/ 	.word	0x00003fd0
        /*0698*/ 	.word	0x000000ff
        /*069c*/ 	.word	0x00000000
        /*06a0*/ 	.short	0x010a
        /*06a2*/ 	.byte	0x04
	.zero		1


	//   ....[90]....
        /*06a4*/ 	.word	0x00003fe0
        /*06a8*/ 	.word	0x000000ff
        /*06ac*/ 	.word	0x00000140
        /*06b0*/ 	.short	0x010a
        /*06b2*/ 	.byte	0x1f
	.zero		1


	//   ....[91]....
        /*06b4*/ 	.word	0x00004090
        /*06b8*/ 	.word	0x000000ff
        /*06bc*/ 	.word	0x00000000
        /*06c0*/ 	.short	0x010a
        /*06c2*/ 	.byte	0x05
	.zero		1


	//   ....[92]....
        /*06c4*/ 	.word	0x000041c0
        /*06c8*/ 	.word	0x000000ff
        /*06cc*/ 	.word	0x00000000
        /*06d0*/ 	.short	0x010a
        /*06d2*/ 	.byte	0x04
	.zero		1


	//   ....[93]....
        /*06d4*/ 	.word	0x000044c0
        /*06d8*/ 	.word	0x000000ff
        /*06dc*/ 	.word	0x00000000
        /*06e0*/ 	.short	0x010a
        /*06e2*/ 	.byte	0x04
	.zero		1


	//   ....[94]....
        /*06e4*/ 	.word	0x00004550
        /*06e8*/ 	.word	0x000000ff
        /*06ec*/ 	.word	0x00000000
        /*06f0*/ 	.short	0x010a
        /*06f2*/ 	.byte	0x05
	.zero		1


	//   ....[95]....
        /*06f4*/ 	.word	0x000045e0
        /*06f8*/ 	.word	0x000000ff
        /*06fc*/ 	.word	0x00000000
        /*0700*/ 	.short	0x010a
        /*0702*/ 	.byte	0x05
	.zero		1


	//   ....[96]....
        /*0704*/ 	.word	0x00004680
        /*0708*/ 	.word	0x00000000
        /*070c*/ 	.word	0x00000000
        /*0710*/ 	.short	0x010a
        /*0712*/ 	.byte	0xff
	.zero		1


	//   ....[97]....
        /*0714*/ 	.word	0x000046c0
        /*0718*/ 	.word	0x00000000
        /*071c*/ 	.word	0x00000000
        /*0720*/ 	.short	0x010a
        /*0722*/ 	.byte	0xff
	.zero		1


	//   ....[98]....
        /*0724*/ 	.word	0x00004730
        /*0728*/ 	.word	0x000000ff
        /*072c*/ 	.word	0x00000000
        /*0730*/ 	.short	0x0101
        /*0732*/ 	.byte	0x04
	.zero		1


	//   ....[99]....
        /*0734*/ 	.word	0x00004770
        /*0738*/ 	.word	0x000000ff
        /*073c*/ 	.word	0x00000180
        /*0740*/ 	.short	0x010a
        /*0742*/ 	.byte	0x1a
	.zero		1


	//   ....[100]....
        /*0744*/ 	.word	0x000047c0
        /*0748*/ 	.word	0x000000ff
        /*074c*/ 	.word	0x00000000
        /*0750*/ 	.short	0x0101
        /*0752*/ 	.byte	0x04
	.zero		1


	//   ....[101]....
        /*0754*/ 	.word	0x00004c40
        /*0758*/ 	.word	0x0000000c
        /*075c*/ 	.word	0x00000100
        /*0760*/ 	.short	0x010a
        /*0762*/ 	.byte	0xff
	.zero		1


	//   ....[102]....
        /*0764*/ 	.word	0x00004db0
        /*0768*/ 	.word	0x00000000
        /*076c*/ 	.word	0x00000000
        /*0770*/ 	.short	0x0101
        /*0772*/ 	.byte	0xff
	.zero		1


	//   ....[103]....
        /*0774*/ 	.word	0x00005240
        /*0778*/ 	.word	0x000000ff
        /*077c*/ 	.word	0x000000f8
        /*0780*/ 	.short	0x010a
        /*0782*/ 	.byte	0x15
	.zero		1


	//   ....[104]....
        /*0784*/ 	.word	0x000053c0
        /*0788*/ 	.word	0x000000ff
        /*078c*/ 	.word	0x000000e0
        /*0790*/ 	.short	0x010a
        /*0792*/ 	.byte	0x15
	.zero		1


	//   ....[105]....
        /*0794*/ 	.word	0x000055b0
        /*0798*/ 	.word	0x000000ff
        /*079c*/ 	.word	0x000000d0
        /*07a0*/ 	.short	0x010b
        /*07a2*/ 	.byte	0x15
	.zero		1


	//   ....[106]....
        /*07a4*/ 	.word	0x000055c0
        /*07a8*/ 	.word	0x000000ff
        /*07ac*/ 	.word	0x00000000
        /*07b0*/ 	.short	0x0101
        /*07b2*/ 	.byte	0x06
	.zero		1


	//   ....[107]....
        /*07b4*/ 	.word	0x000055d0
        /*07b8*/ 	.word	0x000000ff
        /*07bc*/ 	.word	0x000000e8
        /*07c0*/ 	.short	0x010a
        /*07c2*/ 	.byte	0x15
	.zero		1


	//   ....[108]....
        /*07c4*/ 	.word	0x00005810
        /*07c8*/ 	.word	0x000000ff
        /*07cc*/ 	.word	0x000000d8
        /*07d0*/ 	.short	0x010b
        /*07d2*/ 	.byte	0x15
	.zero		1


	//   ....[109]....
        /*07d4*/ 	.word	0x00005820
        /*07d8*/ 	.word	0x000000ff
        /*07dc*/ 	.word	0x00000000
        /*07e0*/ 	.short	0x0101
        /*07e2*/ 	.byte	0x25
	.zero		1


	//   ....[110]....
        /*07e4*/ 	.word	0x00005860
        /*07e8*/ 	.word	0x000000ff
        /*07ec*/ 	.word	0x000000e0
        /*07f0*/ 	.short	0x010a
        /*07f2*/ 	.byte	0x15
	.zero		1


	//   ....[111]....
        /*07f4*/ 	.word	0x000058a0
        /*07f8*/ 	.word	0x00000000
        /*07fc*/ 	.word	0x000000e8
        /*0800*/ 	.short	0x010a
        /*0802*/ 	.byte	0xff
	.zero		1


	//   ....[112]....
        /*0804*/ 	.word	0x00005ba0
        /*0808*/ 	.word	0x00000003
        /*080c*/ 	.word	0x00000100
        /*0810*/ 	.short	0x010a
        /*0812*/ 	.byte	0xff
	.zero		1


	//   ....[113]....
        /*0814*/ 	.word	0x00005d20
        /*0818*/ 	.word	0x00000000
        /*081c*/ 	.word	0x00000000
        /*0820*/ 	.short	0x0101
        /*0822*/ 	.byte	0xff
	.zero		1


	//   ....[114]....
        /*0824*/ 	.word	0x00006830
        /*0828*/ 	.word	0x00000003
        /*082c*/ 	.word	0x000000d0
        /*0830*/ 	.short	0x010a
        /*0832*/ 	.byte	0xff
	.zero		1


	//   ....[115]....
        /*0834*/ 	.word	0x00006870
        /*0838*/ 	.word	0x0000005a
        /*083c*/ 	.word	0x00000120
        /*0840*/ 	.short	0x010a
        /*0842*/ 	.byte	0xff
	.zero		1


	//   ....[116]....
        /*0844*/ 	.word	0x000069a0
        /*0848*/ 	.word	0x00000003
        /*084c*/ 	.word	0x000000d0
        /*0850*/ 	.short	0x010a
        /*0852*/ 	.byte	0xff
	.zero		1


	//   ....[117]....
        /*0854*/ 	.word	0x00006ae0
        /*0858*/ 	.word	0x00000000
        /*085c*/ 	.word	0x00000000
        /*0860*/ 	.short	0x0101
        /*0862*/ 	.byte	0xff
	.zero		1


	//   ....[118]....
        /*0864*/ 	.word	0x00006b40
        /*0868*/ 	.word	0x0000005a
        /*086c*/ 	.word	0x00000120
        /*0870*/ 	.short	0x010a
        /*0872*/ 	.byte	0xff
	.zero		1


	//   ....[119]....
        /*0874*/ 	.word	0x000076f0
        /*0878*/ 	.word	0x0000006d
        /*087c*/ 	.word	0x000000d0
        /*0880*/ 	.short	0x010a
        /*0882*/ 	.byte	0xff
	.zero		1


	//   ....[120]....
        /*0884*/ 	.word	0x000077b0
        /*0888*/ 	.word	0x0000006d
        /*088c*/ 	.word	0x000000d0
        /*0890*/ 	.short	0x010a
        /*0892*/ 	.byte	0xff
	.zero		1


	//   ....[121]....
        /*0894*/ 	.word	0x000078f0
        /*0898*/ 	.word	0x00000002
        /*089c*/ 	.word	0x00000000
        /*08a0*/ 	.short	0x0101
        /*08a2*/ 	.byte	0xff
	.zero		1


	//   ....[122]....
        /*08a4*/ 	.word	0x00007bd0
        /*08a8*/ 	.word	0x0000005a
        /*08ac*/ 	.word	0x00000000
        /*08b0*/ 	.short	0x0101
        /*08b2*/ 	.byte	0xff
	.zero		1


	//   ....[123]....
        /*08b4*/ 	.word	0x000085a0
        /*08b8*/ 	.word	0x00000003
        /*08bc*/ 	.word	0x00000170
        /*08c0*/ 	.short	0x010a
        /*08c2*/ 	.byte	0xff
	.zero		1


	//   ....[124]....
        /*08c4*/ 	.word	0x00008600
        /*08c8*/ 	.word	0x00000000
        /*08cc*/ 	.word	0x00000068
        /*08d0*/ 	.short	0x010a
        /*08d2*/ 	.byte	0xff
	.zero		1


	//   ....[125]....
        /*08d4*/ 	.word	0x00008660
        /*08d8*/ 	.word	0x00000000
        /*08dc*/ 	.word	0x00000068
        /*08e0*/ 	.short	0x010a
        /*08e2*/ 	.byte	0xff
	.zero		1


	//   ....[126]....
        /*08e4*/ 	.word	0x000086b0
        /*08e8*/ 	.word	0x00000003
        /*08ec*/ 	.word	0x00000100
        /*08f0*/ 	.short	0x010a
        /*08f2*/ 	.byte	0xff
	.zero		1


	//   ....[127]....
        /*08f4*/ 	.word	0x00008710
        /*08f8*/ 	.word	0x00000000
        /*08fc*/ 	.word	0x00000000
        /*0900*/ 	.short	0x010a
        /*0902*/ 	.byte	0xff
	.zero		1


	//   ....[128]....
        /*0904*/ 	.word	0x00008770
        /*0908*/ 	.word	0x00000000
        /*090c*/ 	.word	0x00000000
        /*0910*/ 	.short	0x010a
        /*0912*/ 	.byte	0xff
	.zero		1


	//   ....[129]....
        /*0914*/ 	.word	0x000087d0
        /*0918*/ 	.word	0x00000000
        /*091c*/ 	.word	0x00000000
        /*0920*/ 	.short	0x010a
        /*0922*/ 	.byte	0xff
	.zero		1


	//   ....[130]....
        /*0924*/ 	.word	0x00008830
        /*0928*/ 	.word	0x00000000
        /*092c*/ 	.word	0x00000000
        /*0930*/ 	.short	0x010a
        /*0932*/ 	.byte	0xff
	.zero		1


	//   ....[131]....
        /*0934*/ 	.word	0x00008890
        /*0938*/ 	.word	0x00000000
        /*093c*/ 	.word	0x00000000
        /*0940*/ 	.short	0x010a
        /*0942*/ 	.byte	0xff
	.zero		1


	//   ....[132]....
        /*0944*/ 	.word	0x000088f0
        /*0948*/ 	.word	0x00000000
        /*094c*/ 	.word	0x00000000
        /*0950*/ 	.short	0x010a
        /*0952*/ 	.byte	0xff
	.zero		1


	//   ....[133]....
        /*0954*/ 	.word	0x00008950
        /*0958*/ 	.word	0x00000000
        /*095c*/ 	.word	0x00000000
        /*0960*/ 	.short	0x010a
        /*0962*/ 	.byte	0xff
	.zero		1


	//   ....[134]....
        /*0964*/ 	.word	0x000089b0
        /*0968*/ 	.word	0x00000000
        /*096c*/ 	.word	0x00000000
        /*0970*/ 	.short	0x010a
        /*0972*/ 	.byte	0xff
	.zero		1


	//   ....[135]....
        /*0974*/ 	.word	0x00008a10
        /*0978*/ 	.word	0x00000000
        /*097c*/ 	.word	0x00000000
        /*0980*/ 	.short	0x010a
        /*0982*/ 	.byte	0xff
	.zero		1


	//   ....[136]....
        /*0984*/ 	.word	0x00008a70
        /*0988*/ 	.word	0x00000000
        /*098c*/ 	.word	0x00000000
        /*0990*/ 	.short	0x010a
        /*0992*/ 	.byte	0xff
	.zero		1


	//   ....[137]....
        /*0994*/ 	.word	0x00008ad0
        /*0998*/ 	.word	0x00000000
        /*099c*/ 	.word	0x00000000
        /*09a0*/ 	.short	0x010a
        /*09a2*/ 	.byte	0xff
	.zero		1


	//   ....[138]....
        /*09a4*/ 	.word	0x00008b30
        /*09a8*/ 	.word	0x00000000
        /*09ac*/ 	.word	0x00000000
        /*09b0*/ 	.short	0x010a
        /*09b2*/ 	.byte	0xff
	.zero		1


	//   ....[139]....
        /*09b4*/ 	.word	0x00008b80
        /*09b8*/ 	.word	0x00000002
        /*09bc*/ 	.word	0x00000160
        /*09c0*/ 	.short	0x010a
        /*09c2*/ 	.byte	0xff
	.zero		1


	//   ....[140]....
        /*09c4*/ 	.word	0x00008be0
        /*09c8*/ 	.word	0x00000002
        /*09cc*/ 	.word	0x00000110
        /*09d0*/ 	.short	0x010a
        /*09d2*/ 	.byte	0xff
	.zero		1


	//   ....[141]....
        /*09d4*/ 	.word	0x00008c30
        /*09d8*/ 	.word	0x00000002
        /*09dc*/ 	.word	0x00000100
        /*09e0*/ 	.short	0x010a
        /*09e2*/ 	.byte	0xff
	.zero		1


	//   ....[142]....
        /*09e4*/ 	.word	0x00008c90
        /*09e8*/ 	.word	0x00000000
        /*09ec*/ 	.word	0x00000110
        /*09f0*/ 	.short	0x010a
        /*09f2*/ 	.byte	0xff
	.zero		1


	//   ....[143]....
        /*09f4*/ 	.word	0x00008cf0
        /*09f8*/ 	.word	0x00000000
        /*09fc*/ 	.word	0x00000008
        /*0a00*/ 	.short	0x010a
        /*0a02*/ 	.byte	0xff
	.zero		1


	//   ....[144]....
        /*0a04*/ 	.word	0x00008dd0
        /*0a08*/ 	.word	0x00000000
        /*0a0c*/ 	.word	0x00000008
        /*0a10*/ 	.short	0x010a
        /*0a12*/ 	.byte	0xff
	.zero		1


	//   ....[145]....
        /*0a14*/ 	.word	0x00008e20
        /*0a18*/ 	.word	0x00000000
        /*0a1c*/ 	.word	0x00000100
        /*0a20*/ 	.short	0x010a
        /*0a22*/ 	.byte	0xff
	.zero		1


	//   ....[146]....
        /*0a24*/ 	.word	0x00008e80
        /*0a28*/ 	.word	0x00000000
        /*0a2c*/ 	.word	0x00000140
        /*0a30*/ 	.short	0x010a
        /*0a32*/ 	.byte	0xff
	.zero		1


	//   ....[147]....
        /*0a34*/ 	.word	0x00008ee0
        /*0a38*/ 	.word	0x00000000
        /*0a3c*/ 	.word	0x00000000
        /*0a40*/ 	.short	0x010a
        /*0a42*/ 	.byte	0xff
	.zero		1


	//   ....[148]....
        /*0a44*/ 	.word	0x00008f40
        /*0a48*/ 	.word	0x00000000
        /*0a4c*/ 	.word	0x00000000
        /*0a50*/ 	.short	0x010a
        /*0a52*/ 	.byte	0xff
	.zero		1


	//   ....[149]....
        /*0a54*/ 	.word	0x00008fa0
        /*0a58*/ 	.word	0x00000000
        /*0a5c*/ 	.word	0x00000000
        /*0a60*/ 	.short	0x010a
        /*0a62*/ 	.byte	0xff
	.zero		1


	//   ....[150]....
        /*0a64*/ 	.word	0x00009000
        /*0a68*/ 	.word	0x00000000
        /*0a6c*/ 	.word	0x00000000
        /*0a70*/ 	.short	0x010a
        /*0a72*/ 	.byte	0xff
	.zero		1


	//   ....[151]....
        /*0a74*/ 	.word	0x00009060
        /*0a78*/ 	.word	0x00000000
        /*0a7c*/ 	.word	0x00000180
        /*0a80*/ 	.short	0x010a
        /*0a82*/ 	.byte	0xff
	.zero		1


	//   ....[152]....
        /*0a84*/ 	.word	0x000090b0
        /*0a88*/ 	.word	0x0000000c
        /*0a8c*/ 	.word	0x00000100
        /*0a90*/ 	.short	0x010a
        /*0a92*/ 	.byte	0xff
	.zero		1


	//   ....[153]....
        /*0a94*/ 	.word	0x00009110
        /*0a98*/ 	.word	0x00000000
        /*0a9c*/ 	.word	0x000000f8
        /*0aa0*/ 	.short	0x010a
        /*0aa2*/ 	.byte	0xff
	.zero		1


	//   ....[154]....
        /*0aa4*/ 	.word	0x00009170
        /*0aa8*/ 	.word	0x00000000
        /*0aac*/ 	.word	0x000000e0
        /*0ab0*/ 	.short	0x010a
        /*0ab2*/ 	.byte	0xff
	.zero		1


	//   ....[155]....
        /*0ab4*/ 	.word	0x000091d0
        /*0ab8*/ 	.word	0x00000000
        /*0abc*/ 	.word	0x000000e8
        /*0ac0*/ 	.short	0x010a
        /*0ac2*/ 	.byte	0xff
	.zero		1


	//   ....[156]....
        /*0ac4*/ 	.word	0x00009230
        /*0ac8*/ 	.word	0x00000000
        /*0acc*/ 	.word	0x000000e0
        /*0ad0*/ 	.short	0x010a
        /*0ad2*/ 	.byte	0xff
	.zero		1


	//   ....[157]....
        /*0ad4*/ 	.word	0x00009280
        /*0ad8*/ 	.word	0x00000003
        /*0adc*/ 	.word	0x00000100
        /*0ae0*/ 	.short	0x010a
        /*0ae2*/ 	.byte	0xff
	.zero		1


	//   ....[158]....
        /*0ae4*/ 	.word	0x000092d0
        /*0ae8*/ 	.word	0x00000003
        /*0aec*/ 	.word	0x000000d0
        /*0af0*/ 	.short	0x010a
        /*0af2*/ 	.byte	0xff
	.zero		1


	//   ....[159]....
        /*0af4*/ 	.word	0x00009320
        /*0af8*/ 	.word	0x0000005a
        /*0afc*/ 	.word	0x00000120
        /*0b00*/ 	.short	0x010a
        /*0b02*/ 	.byte	0xff
	.zero		1


	//   ....[160]....
        /*0b04*/ 	.word	0x00009370
        /*0b08*/ 	.word	0x0000006d
        /*0b0c*/ 	.word	0x000000d0
        /*0b10*/ 	.short	0x010a
        /*0b12*/ 	.byte	0xff
	.zero		1


	//----- nvinfo : EIATTR_NUM_MBARRIERS
	.align		4
.L_47:
        /*0b14*/ 	.byte	0x03, 0x38
        /*0b16*/ 	.short	0x0031


	//----- nvinfo : EIATTR_EXIT_INSTR_OFFSETS
	.align		4
        /*0b18*/ 	.byte	0x04, 0x1c
        /*0b1a*/ 	.short	(.L_49 - .L_48)


	//   ....[0]....
.L_48:
        /*0b1c*/ 	.word	0x00003120


	//   ....[1]....
        /*0b20*/ 	.word	0x00003610


	//   ....[2]....
        /*0b24*/ 	.word	0x00003670


	//   ....[3]....
        /*0b28*/ 	.word	0x000049f0


	//   ....[4]....
        /*0b2c*/ 	.word	0x000058d0


	//   ....[5]....
        /*0b30*/ 	.word	0x00005910


	//   ....[6]....
        /*0b34*/ 	.word	0x00008590


	//----- nvinfo : EIATTR_MAX_THREADS
	.align		4
.L_49:
        /*0b38*/ 	.byte	0x04, 0x05
        /*0b3a*/ 	.short	(.L_51 - .L_50)
.L_50:
        /*0b3c*/ 	.word	0x00000100
        /*0b40*/ 	.word	0x00000001
        /*0b44*/ 	.word	0x00000001


	//----- nvinfo : EIATTR_CRS_STACK_SIZE
	.align		4
.L_51:
        /*0b48*/ 	.byte	0x04, 0x1e
        /*0b4a*/ 	.short	(.L_53 - .L_52)
.L_52:
        /*0b4c*/ 	.word	0x00000000


	//----- nvinfo : EIATTR_CBANK_PARAM_SIZE
	.align		4
.L_53:
        /*0b50*/ 	.byte	0x03, 0x19
        /*0b52*/ 	.short	0x0800


	//----- nvinfo : EIATTR_PARAM_CBANK
	.align		4
        /*0b54*/ 	.byte	0x04, 0x0a
        /*0b56*/ 	.short	(.L_55 - .L_54)
	.align		4
.L_54:
        /*0b58*/ 	.word	index@(.nv.constant0._ZN7cutlass13device_kernelINS_4gemm6kernel13GemmUniversalIN4cute5tupleIJiiiiEEENS1_10collective13CollectiveMmaINS1_35MainloopSm100TmaUmmaWarpSpecializedILi13ELi2ELi4ENS5_IJNS4_1CILi2EEESB_NSA_ILi1EEEEEEEENS5_IJNSA_ILi128EEESF_SF_EEENS_12float_e4m3_tENS5_IJlSC_lEEESH_SI_NS4_8TiledMMAINS4_8MMA_AtomIJNS4_10MMA_TraitsINS4_25SM100_MMA_F8F6F4_2x1SM_SSEJSH_SH_fSF_SF_NS4_17integral_constantINS4_4UMMA5MajorELSP_0EEESQ_NSN_INSO_7ScaleInELSR_0EEESS_EEEEEENS4_6LayoutINS5_IJSC_SC_SC_EEENS5_IJNSA_ILi0EEESX_SX_EEEEENS5_IJNS4_10UnderscoreES10_S10_EEEEENS4_28SM100_TMA_2SM_LOAD_MULTICASTENS4_14ComposedLayoutINS4_7SwizzleILi3ELi4ELi3EEENS4_18smem_ptr_flag_bitsILi8EEENSV_INS5_IJNSA_ILi8EEESF_EEENS5_IJSF_SC_EEEEEEEvNS4_8identityENS4_18SM100_TMA_2SM_LOADES1D_vS1E_EENS_8epilogue10collective18CollectiveEpilogueINS1H_23Sm100TmaWarpSpecializedILi2ELi2ELi32ELb0ELb0EEEJNS5_IJNSA_ILi64EEESF_SF_EEENS5_IJNSV_IS1M_SC_EENSV_INS5_IJNSA_ILi32EEESB_EEENS5_IJSC_S1M_EEEEEEEESH_SI_SH_SI_NS1H_6fusion15FusionCallbacksIS1L_NS1U_17LinearCombinationISH_fSH_fLNS_15FloatRoundStyleE2EEES1N_S1T_JEEENS4_5SM1004TMEM4LOAD26SM100_TMEM_LOAD_32dp32b32xENS4_13SM90_TMA_LOADENS14_INS15_ILi1ELi4ELi3EEES18_NSV_INS5_IJS19_S1P_EEENS5_IJS1P_SC_EEEEEEENS4_39AutoVectorizingCopyWithAssumedAlignmentILi128EEENS4_14SM90_TMA_STOREES29_S2B_S2B_EEEvvEEEEvNT_6ParamsE)
        /*0b5c*/ 	.short	0x0380
        /*0b5e*/ 	.short	0x0800


	//----- nvinfo : EIATTR_SW_WAR
	.align		4
.L_55:
        /*0b60*/ 	.byte	0x04, 0x36
        /*0b62*/ 	.short	(.L_57 - .L_56)
.L_56:
        /*0b64*/ 	.word	0x00000008
.L_57:


//--------------------- .nv.callgraph             --------------------------
	.section	.nv.callgraph,"",@"SHT_CUDA_CALLGRAPH"
	.align	4
	.sectionentsize	8
	.align		4
        /*0000*/ 	.word	0x00000000
	.align		4
        /*0004*/ 	.word	0xffffffff
	.align		4
        /*0008*/ 	.word	index@(_ZN7cutlass13device_kernelINS_4gemm6kernel13GemmUniversalIN4cute5tupleIJiiiiEEENS1_10collective13CollectiveMmaINS1_35MainloopSm100TmaUmmaWarpSpecializedILi13ELi2ELi4ENS5_IJNS4_1CILi2EEESB_NSA_ILi1EEEEEEEENS5_IJNSA_ILi128EEESF_SF_EEENS_12float_e4m3_tENS5_IJlSC_lEEESH_SI_NS4_8TiledMMAINS4_8MMA_AtomIJNS4_10MMA_TraitsINS4_25SM100_MMA_F8F6F4_2x1SM_SSEJSH_SH_fSF_SF_NS4_17integral_constantINS4_4UMMA5MajorELSP_0EEESQ_NSN_INSO_7ScaleInELSR_0EEESS_EEEEEENS4_6LayoutINS5_IJSC_SC_SC_EEENS5_IJNSA_ILi0EEESX_SX_EEEEENS5_IJNS4_10UnderscoreES10_S10_EEEEENS4_28SM100_TMA_2SM_LOAD_MULTICASTENS4_14ComposedLayoutINS4_7SwizzleILi3ELi4ELi3EEENS4_18smem_ptr_flag_bitsILi8EEENSV_INS5_IJNSA_ILi8EEESF_EEENS5_IJSF_SC_EEEEEEEvNS4_8identityENS4_18SM100_TMA_2SM_LOADES1D_vS1E_EENS_8epilogue10collective18CollectiveEpilogueINS1H_23Sm100TmaWarpSpecializedILi2ELi2ELi32ELb0ELb0EEEJNS5_IJNSA_ILi64EEESF_SF_EEENS5_IJNSV_IS1M_SC_EENSV_INS5_IJNSA_ILi32EEESB_EEENS5_IJSC_S1M_EEEEEEEESH_SI_SH_SI_NS1H_6fusion15FusionCallbacksIS1L_NS1U_17LinearCombinationISH_fSH_fLNS_15FloatRoundStyleE2EEES1N_S1T_JEEENS4_5SM1004TMEM4LOAD26SM100_TMEM_LOAD_32dp32b32xENS4_13SM90_TMA_LOADENS14_INS15_ILi1ELi4ELi3EEES18_NSV_INS5_IJS19_S1P_EEENS5_IJS1P_SC_EEEEEEENS4_39AutoVectorizingCopyWithAssumedAlignmentILi128EEENS4_14SM90_TMA_STOREES29_S2B_S2B_EEEvvEEEEvNT_6ParamsE)
	.align		4
        /*000c*/ 	.word	index@(__assertfail)
	.align		4
        /*0010*/ 	.word	0x00000000
	.align		4
        /*0014*/ 	.word	0xfffffffe
	.align		4
        /*0018*/ 	.word	0x00000000
	.align		4
        /*001c*/ 	.word	0xfffffffd
	.align		4
        /*0020*/ 	.word	0x00000000
	.align		4
        /*0024*/ 	.word	0xfffffffc


//--------------------- .nv.constant4             --------------------------
	.section	.nv.constant4,"a",@progbits
	.align	8
	.align		8
.nv.constant4:
        /*0000*/ 	.dword	__assertfail
	.align		8
        /*0008*/ 	.dword	__unnamed_1
	.align		8
        /*0010*/ 	.dword	__unnamed_2
	.align		8
        /*0018*/ 	.dword	_ZN39_INTERNAL_04d6ef4e_4_k_cu_18a622a7_82324cuda3std3__45__cpo5beginE
	.align		8
        /*0020*/ 	.dword	_ZN39_INTERNAL_04d6ef4e_4_k_cu_18a622a7_82324cuda3std3__45__cpo3endE
	.align		8
        /*0028*/ 	.dword	_ZN39_INTERNAL_04d6ef4e_4_k_cu_18a622a7_82324cuda3std3__45__cpo6cbeginE
	.align		8
        /*0030*/ 	.dword	_ZN39_INTERNAL_04d6ef4e_4_k_cu_18a622a7_82324cuda3std3__45__cpo4cendE
	.align		8
        /*0038*/ 	.dword	_ZN39_INTERNAL_04d6ef4e_4_k_cu_18a622a7_82324cuda3std3__441_GLOBAL__N__04d6ef4e_4_k_cu_18a622a7_82326ignoreE
	.align		8
        /*0040*/ 	.dword	_ZN39_INTERNAL_04d6ef4e_4_k_cu_18a622a7_82324cuda3std3__419piecewise_constructE
	.align		8
        /*0048*/ 	.dword	_ZN39_INTERNAL_04d6ef4e_4_k_cu_18a622a7_82324cuda3std3__48in_placeE
	.align		8
        /*0050*/ 	.dword	_ZN39_INTERNAL_04d6ef4e_4_k_cu_18a622a7_82324cuda3std6ranges3__45__cpo4swapE
	.align		8
        /*0058*/ 	.dword	_ZN39_INTERNAL_04d6ef4e_4_k_cu_18a622a7_82324cuda3std6ranges3__45__cpo9iter_moveE
	.align		8
        /*0060*/ 	.dword	_ZN39_INTERNAL_04d6ef4e_4_k_cu_18a622a7_82324cute7productE
	.align		8
        /*0068*/ 	.dword	_ZN39_INTERNAL_04d6ef4e_4_k_cu_18a622a7_82324cute1_E
	.align		8
        /*0070*/ 	.dword	$str$25
	.align		8
        /*0078*/ 	.dword	$str$26
	.align		8
        /*0080*/ 	.dword	$str$27
	.align		8
        /*0088*/ 	.dword	$str$28


//--------------------- .text._ZN7cutlass13device_kernelINS_4gemm6kernel13GemmUniversalIN4cute5tupleIJiiiiEEENS1_10collective13CollectiveMmaINS1_35MainloopSm100TmaUmmaWarpSpecializedILi13ELi2ELi4ENS5_IJNS4_1CILi2EEESB_NSA_ILi1EEEEEEEENS5_IJNSA_ILi128EEESF_SF_EEENS_12float_e4m3_tENS5_IJlSC_lEEESH_SI_NS4_8TiledMMAINS4_8MMA_AtomIJNS4_10MMA_TraitsINS4_25SM100_MMA_F8F6F4_2x1SM_SSEJSH_SH_fSF_SF_NS4_17integral_constantINS4_4UMMA5MajorELSP_0EEESQ_NSN_INSO_7ScaleInELSR_0EEESS_EEEEEENS4_6LayoutINS5_IJSC_SC_SC_EEENS5_IJNSA_ILi0EEESX_SX_EEEEENS5_IJNS4_10UnderscoreES10_S10_EEEEENS4_28SM100_TMA_2SM_LOAD_MULTICASTENS4_14ComposedLayoutINS4_7SwizzleILi3ELi4ELi3EEENS4_18smem_ptr_flag_bitsILi8EEENSV_INS5_IJNSA_ILi8EEESF_EEENS5_IJSF_SC_EEEEEEEvNS4_8identityENS4_18SM100_TMA_2SM_LOADES1D_vS1E_EENS_8epilogue10collective18CollectiveEpilogueINS1H_23Sm100TmaWarpSpecializedILi2ELi2ELi32ELb0ELb0EEEJNS5_IJNSA_ILi64EEESF_SF_EEENS5_IJNSV_IS1M_SC_EENSV_INS5_IJNSA_ILi32EEESB_EEENS5_IJSC_S1M_EEEEEEEESH_SI_SH_SI_NS1H_6fusion15FusionCallbacksIS1L_NS1U_17LinearCombinationISH_fSH_fLNS_15FloatRoundStyleE2EEES1N_S1T_JEEENS4_5SM1004TMEM4LOAD26SM100_TMEM_LOAD_32dp32b32xENS4_13SM90_TMA_LOADENS14_INS15_ILi1ELi4ELi3EEES18_NSV_INS5_IJS19_S1P_EEENS5_IJS1P_SC_EEEEEEENS4_39AutoVectorizingCopyWithAssumedAlignmentILi128EEENS4_14SM90_TMA_STOREES29_S2B_S2B_EEEvvEEEEvNT_6ParamsE --------------------------
	.section	.text._ZN7cutlass13device_kernelINS_4gemm6kernel13GemmUniversalIN4cute5tupleIJiiiiEEENS1_10collective13CollectiveMmaINS1_35MainloopSm100TmaUmmaWarpSpecializedILi13ELi2ELi4ENS5_IJNS4_1CILi2EEESB_NSA_ILi1EEEEEEEENS5_IJNSA_ILi128EEESF_SF_EEENS_12float_e4m3_tENS5_IJlSC_lEEESH_SI_NS4_8TiledMMAINS4_8MMA_AtomIJNS4_10MMA_TraitsINS4_25SM100_MMA_F8F6F4_2x1SM_SSEJSH_SH_fSF_SF_NS4_17integral_constantINS4_4UMMA5MajorELSP_0EEESQ_NSN_INSO_7ScaleInELSR_0EEESS_EEEEEENS4_6LayoutINS5_IJSC_SC_SC_EEENS5_IJNSA_ILi0EEESX_SX_EEEEENS5_IJNS4_10UnderscoreES10_S10_EEEEENS4_28SM100_TMA_2SM_LOAD_MULTICASTENS4_14ComposedLayoutINS4_7SwizzleILi3ELi4ELi3EEENS4_18smem_ptr_flag_bitsILi8EEENSV_INS5_IJNSA_ILi8EEESF_EEENS5_IJSF_SC_EEEEEEEvNS4_8identityENS4_18SM100_TMA_2SM_LOADES1D_vS1E_EENS_8epilogue10collective18CollectiveEpilogueINS1H_23Sm100TmaWarpSpecializedILi2ELi2ELi32ELb0ELb0EEEJNS5_IJNSA_ILi64EEESF_SF_EEENS5_IJNSV_IS1M_SC_EENSV_INS5_IJNSA_ILi32EEESB_EEENS5_IJSC_S1M_EEEEEEEESH_SI_SH_SI_NS1H_6fusion15FusionCallbacksIS1L_NS1U_17LinearCombinationISH_fSH_fLNS_15FloatRoundStyleE2EEES1N_S1T_JEEENS4_5SM1004TMEM4LOAD26SM100_TMEM_LOAD_32dp32b32xENS4_13SM90_TMA_LOADENS14_INS15_ILi1ELi4ELi3EEES18_NSV_INS5_IJS19_S1P_EEENS5_IJS1P_SC_EEEEEEENS4_39AutoVectorizingCopyWithAssumedAlignmentILi128EEENS4_14SM90_TMA_STOREES29_S2B_S2B_EEEvvEEEEvNT_6ParamsE,"ax",@progbits
	.align	128
.text._ZN7cutlass13device_kernelINS_4gemm6kernel13GemmUniversalIN4cute5tupleIJiiiiEEENS1_10collective13CollectiveMmaINS1_35MainloopSm100TmaUmmaWarpSpecializedILi13ELi2ELi4ENS5_IJNS4_1CILi2EEESB_NSA_ILi1EEEEEEEENS5_IJNSA_ILi128EEESF_SF_EEENS_12float_e4m3_tENS5_IJlSC_lEEESH_SI_NS4_8TiledMMAINS4_8MMA_AtomIJNS4_10MMA_TraitsINS4_25SM100_MMA_F8F6F4_2x1SM_SSEJSH_SH_fSF_SF_NS4_17integral_constantINS4_4UMMA5MajorELSP_0EEESQ_NSN_INSO_7ScaleInELSR_0EEESS_EEEEEENS4_6LayoutINS5_IJSC_SC_SC_EEENS5_IJNSA_ILi0EEESX_SX_EEEEENS5_IJNS4_10UnderscoreES10_S10_EEEEENS4_28SM100_TMA_2SM_LOAD_MULTICASTENS4_14ComposedLayoutINS4_7SwizzleILi3ELi4ELi3EEENS4_18smem_ptr_flag_bitsILi8EEENSV_INS5_IJNSA_ILi8EEESF_EEENS5_IJSF_SC_EEEEEEEvNS4_8identityENS4_18SM100_TMA_2SM_LOADES1D_vS1E_EENS_8epilogue10collective18CollectiveEpilogueINS1H_23Sm100TmaWarpSpecializedILi2ELi2ELi32ELb0ELb0EEEJNS5_IJNSA_ILi64EEESF_SF_EEENS5_IJNSV_IS1M_SC_EENSV_INS5_IJNSA_ILi32EEESB_EEENS5_IJSC_S1M_EEEEEEEESH_SI_SH_SI_NS1H_6fusion15FusionCallbacksIS1L_NS1U_17LinearCombinationISH_fSH_fLNS_15FloatRoundStyleE2EEES1N_S1T_JEEENS4_5SM1004TMEM4LOAD26SM100_TMEM_LOAD_32dp32b32xENS4_13SM90_TMA_LOADENS14_INS15_ILi1ELi4ELi3EEES18_NSV_INS5_IJS19_S1P_EEENS5_IJS1P_SC_EEEEEEENS4_39AutoVectorizingCopyWithAssumedAlignmentILi128EEENS4_14SM90_TMA_STOREES29_S2B_S2B_EEEvvEEEEvNT_6ParamsE:
        .type           _ZN7cutlass13device_kernelINS_4gemm6kernel13GemmUniversalIN4cute5tupleIJiiiiEEENS1_10collective13CollectiveMmaINS1_35MainloopSm100TmaUmmaWarpSpecializedILi13ELi2ELi4ENS5_IJNS4_1CILi2EEESB_NSA_ILi1EEEEEEEENS5_IJNSA_ILi128EEESF_SF_EEENS_12float_e4m3_tENS5_IJlSC_lEEESH_SI_NS4_8TiledMMAINS4_8MMA_AtomIJNS4_10MMA_TraitsINS4_25SM100_MMA_F8F6F4_2x1SM_SSEJSH_SH_fSF_SF_NS4_17integral_constantINS4_4UMMA5MajorELSP_0EEESQ_NSN_INSO_7ScaleInELSR_0EEESS_EEEEEENS4_6LayoutINS5_IJSC_SC_SC_EEENS5_IJNSA_ILi0EEESX_SX_EEEEENS5_IJNS4_10UnderscoreES10_S10_EEEEENS4_28SM100_TMA_2SM_LOAD_MULTICASTENS4_14ComposedLayoutINS4_7SwizzleILi3ELi4ELi3EEENS4_18smem_ptr_flag_bitsILi8EEENSV_INS5_IJNSA_ILi8EEESF_EEENS5_IJSF_SC_EEEEEEEvNS4_8identityENS4_18SM100_TMA_2SM_LOADES1D_vS1E_EENS_8epilogue10collective18CollectiveEpilogueINS1H_23Sm100TmaWarpSpecializedILi2ELi2ELi32ELb0ELb0EEEJNS5_IJNSA_ILi64EEESF_SF_EEENS5_IJNSV_IS1M_SC_EENSV_INS5_IJNSA_ILi32EEESB_EEENS5_IJSC_S1M_EEEEEEEESH_SI_SH_SI_NS1H_6fusion15FusionCallbacksIS1L_NS1U_17LinearCombinationISH_fSH_fLNS_15FloatRoundStyleE2EEES1N_S1T_JEEENS4_5SM1004TMEM4LOAD26SM100_TMEM_LOAD_32dp32b32xENS4_13SM90_TMA_LOADENS14_INS15_ILi1ELi4ELi3EEES18_NSV_INS5_IJS19_S1P_EEENS5_IJS1P_SC_EEEEEEENS4_39AutoVectorizingCopyWithAssumedAlignmentILi128EEENS4_14SM90_TMA_STOREES29_S2B_S2B_EEEvvEEEEvNT_6ParamsE,@function
        .size           _ZN7cutlass13device_kernelINS_4gemm6kernel13GemmUniversalIN4cute5tupleIJiiiiEEENS1_10collective13CollectiveMmaINS1_35MainloopSm100TmaUmmaWarpSpecializedILi13ELi2ELi4ENS5_IJNS4_1CILi2EEESB_NSA_ILi1EEEEEEEENS5_IJNSA_ILi128EEESF_SF_EEENS_12float_e4m3_tENS5_IJlSC_lEEESH_SI_NS4_8TiledMMAINS4_8MMA_AtomIJNS4_10MMA_TraitsINS4_25SM100_MMA_F8F6F4_2x1SM_SSEJSH_SH_fSF_SF_NS4_17integral_constantINS4_4UMMA5MajorELSP_0EEESQ_NSN_INSO_7ScaleInELSR_0EEESS_EEEEEENS4_6LayoutINS5_IJSC_SC_SC_EEENS5_IJNSA_ILi0EEESX_SX_EEEEENS5_IJNS4_10UnderscoreES10_S10_EEEEENS4_28SM100_TMA_2SM_LOAD_MULTICASTENS4_14ComposedLayoutINS4_7SwizzleILi3ELi4ELi3EEENS4_18smem_ptr_flag_bitsILi8EEENSV_INS5_IJNSA_ILi8EEESF_EEENS5_IJSF_SC_EEEEEEEvNS4_8identityENS4_18SM100_TMA_2SM_LOADES1D_vS1E_EENS_8epilogue10collective18CollectiveEpilogueINS1H_23Sm100TmaWarpSpecializedILi2ELi2ELi32ELb0ELb0EEEJNS5_IJNSA_ILi64EEESF_SF_EEENS5_IJNSV_IS1M_SC_EENSV_INS5_IJNSA_ILi32EEESB_EEENS5_IJSC_S1M_EEEEEEEESH_SI_SH_SI_NS1H_6fusion15FusionCallbacksIS1L_NS1U_17LinearCombinationISH_fSH_fLNS_15FloatRoundStyleE2EEES1N_S1T_JEEENS4_5SM1004TMEM4LOAD26SM100_TMEM_LOAD_32dp32b32xENS4_13SM90_TMA_LOADENS14_INS15_ILi1ELi4ELi3EEES18_NSV_INS5_IJS19_S1P_EEENS5_IJS1P_SC_EEEEEEENS4_39AutoVectorizingCopyWithAssumedAlignmentILi128EEENS4_14SM90_TMA_STOREES29_S2B_S2B_EEEvvEEEEvNT_6ParamsE,(.L_x_191 - _ZN7cutlass13device_kernelINS_4gemm6kernel13GemmUniversalIN4cute5tupleIJiiiiEEENS1_10collective13CollectiveMmaINS1_35MainloopSm100TmaUmmaWarpSpecializedILi13ELi2ELi4ENS5_IJNS4_1CILi2EEESB_NSA_ILi1EEEEEEEENS5_IJNSA_ILi128EEESF_SF_EEENS_12float_e4m3_tENS5_IJlSC_lEEESH_SI_NS4_8TiledMMAINS4_8MMA_AtomIJNS4_10MMA_TraitsINS4_25SM100_MMA_F8F6F4_2x1SM_SSEJSH_SH_fSF_SF_NS4_17integral_constantINS4_4UMMA5MajorELSP_0EEESQ_NSN_INSO_7ScaleInELSR_0EEESS_EEEEEENS4_6LayoutINS5_IJSC_SC_SC_EEENS5_IJNSA_ILi0EEESX_SX_EEEEENS5_IJNS4_10UnderscoreES10_S10_EEEEENS4_28SM100_TMA_2SM_LOAD_MULTICASTENS4_14ComposedLayoutINS4_7SwizzleILi3ELi4ELi3EEENS4_18smem_ptr_flag_bitsILi8EEENSV_INS5_IJNSA_ILi8EEESF_EEENS5_IJSF_SC_EEEEEEEvNS4_8identityENS4_18SM100_TMA_2SM_LOADES1D_vS1E_EENS_8epilogue10collective18CollectiveEpilogueINS1H_23Sm100TmaWarpSpecializedILi2ELi2ELi32ELb0ELb0EEEJNS5_IJNSA_ILi64EEESF_SF_EEENS5_IJNSV_IS1M_SC_EENSV_INS5_IJNSA_ILi32EEESB_EEENS5_IJSC_S1M_EEEEEEEESH_SI_SH_SI_NS1H_6fusion15FusionCallbacksIS1L_NS1U_17LinearCombinationISH_fSH_fLNS_15FloatRoundStyleE2EEES1N_S1T_JEEENS4_5SM1004TMEM4LOAD26SM100_TMEM_LOAD_32dp32b32xENS4_13SM90_TMA_LOADENS14_INS15_ILi1ELi4ELi3EEES18_NSV_INS5_IJS19_S1P_EEENS5_IJS1P_SC_EEEEEEENS4_39AutoVectorizingCopyWithAssumedAlignmentILi128EEENS4_14SM90_TMA_STOREES29_S2B_S2B_EEEvvEEEEvNT_6ParamsE)
        .other          _ZN7cutlass13device_kernelINS_4gemm6kernel13GemmUniversalIN4cute5tupleIJiiiiEEENS1_10collective13CollectiveMmaINS1_35MainloopSm100TmaUmmaWarpSpecializedILi13ELi2ELi4ENS5_IJNS4_1CILi2EEESB_NSA_ILi1EEEEEEEENS5_IJNSA_ILi128EEESF_SF_EEENS_12float_e4m3_tENS5_IJlSC_lEEESH_SI_NS4_8TiledMMAINS4_8MMA_AtomIJNS4_10MMA_TraitsINS4_25SM100_MMA_F8F6F4_2x1SM_SSEJSH_SH_fSF_SF_NS4_17integral_constantINS4_4UMMA5MajorELSP_0EEESQ_NSN_INSO_7ScaleInELSR_0EEESS_EEEEEENS4_6LayoutINS5_IJSC_SC_SC_EEENS5_IJNSA_ILi0EEESX_SX_EEEEENS5_IJNS4_10UnderscoreES10_S10_EEEEENS4_28SM100_TMA_2SM_LOAD_MULTICASTENS4_14ComposedLayoutINS4_7SwizzleILi3ELi4ELi3EEENS4_18smem_ptr_flag_bitsILi8EEENSV_INS5_IJNSA_ILi8EEESF_EEENS5_IJSF_SC_EEEEEEEvNS4_8identityENS4_18SM100_TMA_2SM_LOADES1D_vS1E_EENS_8epilogue10collective18CollectiveEpilogueINS1H_23Sm100TmaWarpSpecializedILi2ELi2ELi32ELb0ELb0EEEJNS5_IJNSA_ILi64EEESF_SF_EEENS5_IJNSV_IS1M_SC_EENSV_INS5_IJNSA_ILi32EEESB_EEENS5_IJSC_S1M_EEEEEEEESH_SI_SH_SI_NS1H_6fusion15FusionCallbacksIS1L_NS1U_17LinearCombinationISH_fSH_fLNS_15FloatRoundStyleE2EEES1N_S1T_JEEENS4_5SM1004TMEM4LOAD26SM100_TMEM_LOAD_32dp32b32xENS4_13SM90_TMA_LOADENS14_INS15_ILi1ELi4ELi3EEES18_NSV_INS5_IJS19_S1P_EEENS5_IJS1P_SC_EEEEEEENS4_39AutoVectorizingCopyWithAssumedAlignmentILi128EEENS4_14SM90_TMA_STOREES29_S2B_S2B_EEEvvEEEEvNT_6ParamsE,@"STO_CUDA_ENTRY STV_DEFAULT"
_ZN7cutlass13device_kernelINS_4gemm6kernel13GemmUniversalIN4cute5tupleIJiiiiEEENS1_10collective13CollectiveMmaINS1_35MainloopSm100TmaUmmaWarpSpecializedILi13ELi2ELi4ENS5_IJNS4_1CILi2EEESB_NSA_ILi1EEEEEEEENS5_IJNSA_ILi128EEESF_SF_EEENS_12float_e4m3_tENS5_IJlSC_lEEESH_SI_NS4_8TiledMMAINS4_8MMA_AtomIJNS4_10MMA_TraitsINS4_25SM100_MMA_F8F6F4_2x1SM_SSEJSH_SH_fSF_SF_NS4_17integral_constantINS4_4UMMA5MajorELSP_0EEESQ_NSN_INSO_7ScaleInELSR_0EEESS_EEEEEENS4_6LayoutINS5_IJSC_SC_SC_EEENS5_IJNSA_ILi0EEESX_SX_EEEEENS5_IJNS4_10UnderscoreES10_S10_EEEEENS4_28SM100_TMA_2SM_LOAD_MULTICASTENS4_14ComposedLayoutINS4_7SwizzleILi3ELi4ELi3EEENS4_18smem_ptr_flag_bitsILi8EEENSV_INS5_IJNSA_ILi8EEESF_EEENS5_IJSF_SC_EEEEEEEvNS4_8identityENS4_18SM100_TMA_2SM_LOADES1D_vS1E_EENS_8epilogue10collective18CollectiveEpilogueINS1H_23Sm100TmaWarpSpecializedILi2ELi2ELi32ELb0ELb0EEEJNS5_IJNSA_ILi64EEESF_SF_EEENS5_IJNSV_IS1M_SC_EENSV_INS5_IJNSA_ILi32EEESB_EEENS5_IJSC_S1M_EEEEEEEESH_SI_SH_SI_NS1H_6fusion15FusionCallbacksIS1L_NS1U_17LinearCombinationISH_fSH_fLNS_15FloatRoundStyleE2EEES1N_S1T_JEEENS4_5SM1004TMEM4LOAD26SM100_TMEM_LOAD_32dp32b32xENS4_13SM90_TMA_LOADENS14_INS15_ILi1ELi4ELi3EEES18_NSV_INS5_IJS19_S1P_EEENS5_IJS1P_SC_EEEEEEENS4_39AutoVectorizingCopyWithAssumedAlignmentILi128EEENS4_14SM90_TMA_STOREES29_S2B_S2B_EEEvvEEEEvNT_6ParamsE:
[----:B------:R-:W1:Y:S01]  /*0000*/  LDC R1, c[0x0][0x37c] ;  /* 0x0000df00ff017b82 */ /* 0x000e620000000800 */
[----:B------:R-:W2:Y:S01]  /*0010*/  S2R R97, SR_TID.X ;  /* 0x0000000000617919 */ /* 0x000ea20000002100 */
[----:B------:R-:W3:Y:S06]  /*0020*/  LDCU.64 UR8, c[0x0][0x890] ;  /* 0x00011200ff0877ac */ /* 0x000eec0008000a00 */
[----:B------:R-:W4:Y:S01]  /*0030*/  S2UR UR46, SR_CgaCtaId ;  /* 0x00000000002e79c3 */ /* 0x000f220000008800 */
[----:B------:R-:W-:Y:S02]  /*0040*/  PRMT R86, RZ, 0x7610, R86 ;  /* 0x00007610ff567816 */ /* 0x000fe40000000056 */
[----:B------:R-:W-:Y:S01]  /*0050*/  ELECT P1, URZ, PT ;  /* 0x0000000000ff782f */ /* 0x000fe20003820000 */
[----:B---3--:R-:W-:-:S04]  /*0060*/  UISETP.NE.U32.AND UP0, UPT, UR8, URZ, UPT ;  /* 0x000000ff0800728c */ /* 0x008fc8000bf05070 */
[----:B------:R-:W-:Y:S02]  /*0070*/  UISETP.NE.AND.EX UP0, UPT, UR9, URZ, UPT, UP0 ;  /* 0x000000ff0900728c */ /* 0x000fe4000bf05300 */
[----:B----4-:R-:W-:Y:S02]  /*0080*/  ULOP3.LUT UR47, UR46, 0x1, URZ, 0xc0, !UPT ;  /* 0x000000012e2f7892 */ /* 0x010fe4000f8ec0ff */
[----:B------:R-:W-:Y:S01]  /*0090*/  ULOP3.LUT UR48, UR46, 0x1, URZ, 0x3c, !UPT ;  /* 0x000000012e307892 */ /* 0x000fe2000f8e3cff */
[----:B--2---:R-:W-:-:S05]  /*00a0*/  SHF.R.U32.HI R87, RZ, 0x5, R97 ;  /* 0x00000005ff577819 */ /* 0x004fca0000011661 */
[----:B------:R-:W2:Y:S02]  /*00b0*/  SHFL.IDX PT, R0, R87, RZ, 0x1f ;  /* 0x00001fff57007589 */ /* 0x000ea400000e0000 */
[----:B--2---:R-:W-:Y:S01]  /*00c0*/  R2UR UR25, R0 ;  /* 0x00000000001972ca */ /* 0x004fe200000e0000 */
[----:B-1----:R-:W-:-:S14]  /*00d0*/  BRA.U UP0, `(.L_x_0) ;  /* 0x0000000100307547 */ /* 0x002fdc000b800000 */
[----:B------:R-:W1:Y:S02]  /*00e0*/  LDCU.64 UR4, c[0x0][0x888] ;  /* 0x00011100ff0477ac */ /* 0x000e640008000a00 */
[----:B-1----:R-:W-:-:S04]  /*00f0*/  UISETP.NE.U32.AND UP0, UPT, UR4, URZ, UPT ;  /* 0x000000ff0400728c */ /* 0x002fc8000bf05070 */
[----:B------:R-:W-:-:S09]  /*0100*/  UISETP.NE.AND.EX UP0, UPT, UR5, URZ, UPT, UP0 ;  /* 0x000000ff0500728c */ /* 0x000fd2000bf05300 */
[----:B------:R-:W-:Y:S05]  /*0110*/  BRA.U !UP0, `(.L_x_1) ;  /* 0x0000000108147547 */ /* 0x000fea000b800000 */
[----:B------:R-:W1:Y:S01]  /*0120*/  LDC.64 R2, c[0x0][0x888] ;  /* 0x00022200ff027b82 */ /* 0x000e620000000a00 */
[----:B------:R-:W1:Y:S02]  /*0130*/  LDCU.64 UR4, c[0x0][0x358] ;  /* 0x00006b00ff0477ac */ /* 0x000e640008000a00 */
[----:B-1----:R1:W5:Y:S01]  /*0140*/  LDG.E R41, desc[UR4][R2.64] ;  /* 0x0000000402297981 */ /* 0x002362000c1e1900 */
[----:B------:R-:W-:Y:S01]  /*0150*/  HFMA2 R86, -RZ, RZ, 0, 5.9604644775390625e-08 ;  /* 0x00000001ff567431 */ /* 0x000fe200000001ff */
[----:B------:R-:W-:Y:S05]  /*0160*/  BRA `(.L_x_0) ;  /* 0x00000000000c7947 */ /* 0x000fea0003800000 */
.L_x_1:
[----:B------:R-:W1:Y:S01]  /*0170*/  LDCU UR4, c[0x0][0x880] ;  /* 0x00011000ff0477ac */ /* 0x000e620008000800 */
[----:B------:R-:W-:Y:S01]  /*0180*/  HFMA2 R86, -RZ, RZ, 0, 5.9604644775390625e-08 ;  /* 0x00000001ff567431 */ /* 0x000fe200000001ff */
[----:B-1----:R-:W-:-:S07]  /*0190*/  MOV R41, UR4 ;  /* 0x0000000400297c02 */ /* 0x002fce0008000f00 */
.L_x_0:
[----:B------:R-:W2:Y:S02]  /*01a0*/  LDCU.64 UR4, c[0x0][0x8b0] ;  /* 0x00011600ff0477ac */ /* 0x000ea40008000a00 */
[----:B--2---:R-:W-:-:S04]  /*01b0*/  UISETP.NE.U32.AND UP0, UPT, UR4, URZ, UPT ;  /* 0x000000ff0400728c */ /* 0x004fc8000bf05070 */
[----:B------:R-:W-:-:S09]  /*01c0*/  UISETP.NE.AND.EX UP0, UPT, UR5, URZ, UPT, UP0 ;  /* 0x000000ff0500728c */ /* 0x000fd2000bf05300 */
[----:B------:R-:W-:Y:S05]  /*01d0*/  BRA.U UP0, `(.L_x_2) ;  /* 0x0000000100287547 */ /* 0x000fea000b800000 */
[----:B------:R-:W2:Y:S02]  /*01e0*/  LDCU.64 UR4, c[0x0][0x8a8] ;  /* 0x00011500ff0477ac */ /* 0x000ea40008000a00 */
[----:B--2---:R-:W-:-:S04]  /*01f0*/  UISETP.NE.U32.AND UP0, UPT, UR4, URZ, UPT ;  /* 0x000000ff0400728c */ /* 0x004fc8000bf05070 */
[----:B------:R-:W-:-:S09]  /*0200*/  UISETP.NE.AND.EX UP0, UPT, UR5, URZ, UPT, UP0 ;  /* 0x000000ff0500728c */ /* 0x000fd2000bf05300 */
[----:B------:R-:W-:Y:S05]  /*0210*/  BRA.U !UP0, `(.L_x_3) ;  /* 0x0000000108107547 */ /* 0x000fea000b800000 */
[----:B------:R-:W2:Y:S01]  /*0220*/  LDC.64 R38, c[0x0][0x8a8] ;  /* 0x00022a00ff267b82 */ /* 0x000ea20000000a00 */
[----:B------:R-:W2:Y:S02]  /*0230*/  LDCU.64 UR4, c[0x0][0x358] ;  /* 0x00006b00ff0477ac */ /* 0x000ea40008000a00 */
[----:B--2---:R2:W5:Y:S01]  /*0240*/  LDG.E R38, desc[UR4][R38.64] ;  /* 0x0000000426267981 */ /* 0x004562000c1e1900 */
[----:B------:R-:W-:Y:S05]  /*0250*/  BRA `(.L_x_2) ;  /* 0x0000000000087947 */ /* 0x000fea0003800000 */
.L_x_3:
[----:B------:R-:W2:Y:S02]  /*0260*/  LDCU UR4, c[0x0][0x8a0] ;  /* 0x00011400ff0477ac */ /* 0x000ea40008000800 */
[----:B--2---:R-:W-:Y:S02]  /*0270*/  MOV R38, UR4 ;  /* 0x0000000400267c02 */ /* 0x004fe40008000f00 */
.L_x_2:
[----:B------:R-:W-:Y:S01]  /*0280*/  IMAD.U32 R0, RZ, RZ, UR25 ;  /* 0x00000019ff007e24 */ /* 0x000fe2000f8e00ff */
[----:B------:R-:W-:Y:S04]  /*0290*/  BSSY.RECONVERGENT B0, `(.L_x_4) ;  /* 0x000000c000007945 */ /* 0x000fe80003800200 */
[C---:B------:R-:W-:Y:S02]  /*02a0*/  ISETP.NE.OR P2, PT, R0.reuse, 0x1, !P1 ;  /* 0x000000010000780c */ /* 0x040fe40004f45670 */
[----:B------:R-:W-:-:S11]  /*02b0*/  ISETP.NE.OR P0, PT, R0, 0x3, !P1 ;  /* 0x000000030000780c */ /* 0x000fd60004f05670 */
[----:B------:R-:W-:Y:S05]  /*02c0*/  @P2 BRA `(.L_x_5) ;  /* 0x0000000000202947 */ /* 0x000fea0003800000 */
[----:B------:R-:W3:Y:S02]  /*02d0*/  LDCU.64 UR4, c[0x0][0x348] ;  /* 0x00006900ff0477ac */ /* 0x000ee40008000a00 */
[----:B---3--:R-:W-:Y:S02]  /*02e0*/  UIADD3 UR6, UP1, UPT, UR4, 0x80, URZ ;  /* 0x0000008004067890 */ /* 0x008fe4000ff3e0ff */
[----:B------:R-:W-:Y:S02]  /*02f0*/  UIADD3 UR4, UP0, UPT, UR4, 0x180, URZ ;  /* 0x0000018004047890 */ /* 0x000fe4000ff1e0ff */
[----:B------:R-:W-:Y:S02]  /*0300*/  UIADD3.X UR7, UPT, UPT, URZ, UR5, URZ, UP1, !UPT ;  /* 0x00000005ff077290 */ /* 0x000fe40008ffe4ff */
[----:B------:R-:W-:-:S07]  /*0310*/  UIADD3.X UR5, UPT, UPT, URZ, UR5, URZ, UP0, !UPT ;  /* 0x00000005ff057290 */ /* 0x000fce00087fe4ff */
[----:B------:R3:W-:Y:S02]  /*0320*/  UTMACCTL.PF [UR6] ;  /* 0x00000000060079b9 */ /* 0x0007e40008040000 */
[----:B------:R3:W-:Y:S02]  /*0330*/  UTMACCTL.PF [UR4] ;  /* 0x00000000040079b9 */ /* 0x0007e40008040000 */
[----:B---3--:R-:W-:Y:S01]  /*0340*/  NOP ;  /* 0x0000000000007918 */ /* 0x008fe20000000000 */
.L_x_5:
[----:B------:R-:W-:Y:S05]  /*0350*/  BSYNC.RECONVERGENT B0 ;  /* 0x0000000000007941 */ /* 0x000fea0003800200 */
.L_x_4:
[----:B------:R-:W-:Y:S04]  /*0360*/  BSSY.RECONVERGENT B0, `(.L_x_6) ;  /* 0x000000a000007945 */ /* 0x000fe80003800200 */
        /* <DEDUP_REMOVED lines=9> */
.L_x_7:
[----:B------:R-:W-:Y:S05]  /*0400*/  BSYNC.RECONVERGENT B0 ;  /* 0x0000000000007941 */ /* 0x000fea0003800200 */
.L_x_6:
[----:B------:R-:W3:Y:S01]  /*0410*/  LDCU.64 UR4, c[0x0][0x888] ;  /* 0x00011100ff0477ac */ /* 0x000ee20008000a00 */
[----:B------:R-:W-:Y:S02]  /*0420*/  UISETP.EQ.U32.AND UP1, UPT, UR8, URZ, UPT ;  /* 0x000000ff0800728c */ /* 0x000fe4000bf22070 */
[----:B------:R-:W-:Y:S02]  /*0430*/  UPLOP3.LUT UP3, UPT, UPT, UPT, UPT, 0x80, 0x8 ;  /* 0x000000000008789c */ /* 0x000fe40003f6f070 */
[----:B---3--:R-:W-:-:S04]  /*0440*/  UISETP.NE.U32.AND UP0, UPT, UR4, URZ, UPT ;  /* 0x000000ff0400728c */ /* 0x008fc8000bf05070 */
[----:B------:R-:W-:-:S04]  /*0450*/  UISETP.NE.AND.EX UP0, UPT, UR5, URZ, UPT, UP0 ;  /* 0x000000ff0500728c */ /* 0x000fc8000bf05300 */
[----:B------:R-:W-:-:S04]  /*0460*/  UISETP.EQ.OR.EX UP2, UPT, UR9, URZ, !UP0, UP1 ;  /* 0x000000ff0900728c */ /* 0x000fc8000c742710 */
[----:B------:R-:W-:-:S06]  /*0470*/  UP2UR UR4, UPR, URZ, 0x4 ;  /* 0x00000004ff047883 */ /* 0x000fcc0008000000 */
[----:B------:R-:W-:Y:S01]  /*0480*/  MOV R89, UR4 ;  /* 0x0000000400597c02 */ /* 0x000fe20008000f00 */
[----:B------:R-:W-:Y:S06]  /*0490*/  BRA.U !UP2, `(.L_x_8) ;  /* 0x000000010a207547 */ /* 0x000fec000b800000 */
[----:B------:R-:W-:Y:S01]  /*04a0*/  UISETP.NE.U32.AND UP1, UPT, UR8, URZ, UPT ;  /* 0x000000ff0800728c */ /* 0x000fe2000bf25070 */
[----:B-----5:R-:W-:Y:S01]  /*04b0*/  FSETP.NEU.AND P0, PT, R41, RZ, PT ;  /* 0x000000ff2900720b */ /* 0x020fe20003f0d000 */
[----:B------:R-:W-:Y:S02]  /*04c0*/  USEL UR4, URZ, 0xffffffff, UP0 ;  /* 0xffffffffff047887 */ /* 0x000fe40008000000 */
[----:B------:R-:W-:-:S10]  /*04d0*/  UISETP.NE.AND.EX UP1, UPT, UR9, URZ, UPT, UP1 ;  /* 0x000000ff0900728c */ /* 0x000fd4000bf25310 */
[----:B------:R-:W-:Y:S01]  /*04e0*/  VOTEU.ANY UP0, P0 ;  /* 0x0000000000ff7886 */ /* 0x000fe20000000100 */
[----:B------:R-:W-:-:S04]  /*04f0*/  @!UP1 USEL UR4, URZ, 0xffffffff, UP0 ;  /* 0xffffffffff049887 */ /* 0x000fc80008000000 */
[----:B------:R-:W-:-:S04]  /*0500*/  ULOP3.LUT UR4, UR4, 0x1, URZ, 0xc0, !UPT ;  /* 0x0000000104047892 */ /* 0x000fc8000f8ec0ff */
[----:B------:R-:W-:-:S11]  /*0510*/  UISETP.NE.U32.AND UP3, UPT, UR4, 0x1, UPT ;  /* 0x000000010400788c */ /* 0x000fd6000bf65070 */
.L_x_8:
[----:B------:R-:W3:Y:S01]  /*0520*/  SHFL.IDX PT, R0, R87, RZ, 0x1f ;  /* 0x00001fff57007589 */ /* 0x000ee200000e0000 */
[----:B------:R-:W-:-:S04]  /*0530*/  UISETP.NE.AND UP0, UPT, UR25, 0x2, UPT ;  /* 0x000000021900788c */ /* 0x000fc8000bf05270 */
[----:B------:R-:W-:Y:S02]  /*0540*/  UISETP.EQ.AND UP1, UPT, UR47, URZ, !UP0 ;  /* 0x000000ff2f00728c */ /* 0x000fe4000c722270 */
[----:B------:R-:W-:-:S04]  /*0550*/  USEL UR41, URZ, 0x1, UP0 ;  /* 0x00000001ff297887 */ /* 0x000fc80008000000 */
[----:B------:R-:W-:Y:S02]  /*0560*/  PLOP3.LUT P3, PT, P1, PT, UP1, 0x80, 0x8 ;  /* 0x000000000008781c */ /* 0x000fe40000f6f018 */
[----:B---3--:R-:W-:-:S13]  /*0570*/  ISETP.NE.AND P0, PT, R0, RZ, PT ;  /* 0x000000ff0000720c */ /* 0x008fda0003f05270 */
[----:B------:R-:W-:Y:S05]  /*0580*/  @P0 BRA `(.L_x_9) ;  /* 0x0000000000a80947 */ /* 0x000fea0003800000 */
[----:B------:R-:W-:Y:S01]  /*0590*/  ELECT P0, URZ, PT ;  /* 0x0000000000ff782f */ /* 0x000fe20003800000 */
[----:B------:R-:W-:-:S12]  /*05a0*/  BSSY.RECONVERGENT B0, `(.L_x_9) ;  /* 0x0000028000007945 */ /* 0x000fd80003800200 */
[----:B------:R-:W-:Y:S05]  /*05b0*/  @!P0 BRA `(.L_x_10) ;  /* 0x0000000000988947 */ /* 0x000fea0003800000 */
[----:B------:R-:W-:Y:S01]  /*05c0*/  UMOV UR4, 0x400 ;  /* 0x0000040000047882 */ /* 0x000fe20000000000 */
[----:B------:R-:W-:Y:S01]  /*05d0*/  UMOV UR8, 0x1 ;  /* 0x0000000100087882 */ /* 0x000fe20000000000 */
[----:B------:R-:W-:Y:S01]  /*05e0*/  UMOV UR6, 0x2 ;  /* 0x0000000200067882 */ /* 0x000fe20000000000 */
[----:B------:R-:W-:Y:S02]  /*05f0*/  ULEA UR4, UR46, UR4, 0x18 ;  /* 0x000000042e047291 */ /* 0x000fe4000f8ec0ff */
[----:B------:R-:W-:-:S04]  /*0600*/  UIADD3 UR8, UPT, UPT, -UR8, 0x100000, URZ ;  /* 0x0010000008087890 */ /* 0x000fc8000fffe1ff */
[----:B------:R-:W-:Y:S02]  /*0610*/  USHF.L.U32 UR9, UR8, 0xb, URZ ;  /* 0x0000000b08097899 */ /* 0x000fe400080006ff */
[----:B------:R-:W-:Y:S02]  /*0620*/  USHF.L.U32 UR8, UR8, 0x1, URZ ;  /* 0x0000000108087899 */ /* 0x000fe400080006ff */
[----:B------:R-:W-:-:S04]  /*0630*/  UIADD3 UR6, UPT, UPT, -UR6, 0x100000, URZ ;  /* 0x0010000006067890 */ /* 0x000fc8000fffe1ff */
[----:B------:R-:W-:Y:S02]  /*0640*/  USHF.L.U32 UR7, UR6, 0xb, URZ ;  /* 0x0000000b06077899 */ /* 0x000fe400080006ff */
[----:B------:R-:W-:Y:S01]  /*0650*/  USHF.L.U32 UR6, UR6, 0x1, URZ ;  /* 0x0000000106067899 */ /* 0x000fe200080006ff */
[----:B------:R-:W3:Y:S03]  /*0660*/  FENCE.VIEW.ASYNC.S ;  /* 0x00000000000073c6 */ /* 0x000ee60000000000 */
[----:B---3--:R3:W4:Y:S08]  /*0670*/  SYNCS.EXCH.64 URZ, [UR4], UR8 ;  /* 0x0000000804ff75b2 */ /* 0x0087300008000100 */
[----:B------:R3:W1:Y:S01]  /*0680*/  SYNCS.EXCH.64 URZ, [UR4+0x68], UR6 ;  /* 0x0000680604ff75b2 */ /* 0x0006620008000100 */
        /* <DEDUP_REMOVED lines=23> */
[----:B------:R3:W1:Y:S02]  /*0800*/  SYNCS.EXCH.64 URZ, [UR4+0xc8], UR6 ;  /* 0x0000c80604ff75b2 */ /* 0x0006640008000100 */
[----:B---34-:R-:W-:Y:S01]  /*0810*/  NOP ;  /* 0x0000000000007918 */ /* 0x018fe20000000000 */
.L_x_10:
[----:B------:R-:W-:Y:S05]  /*0820*/  BSYNC.RECONVERGENT B0 ;  /* 0x0000000000007941 */ /* 0x000fea0003800200 */
.L_x_9:
[----:B------:R-:W3:Y:S01]  /*0830*/  SHFL.IDX PT, R0, R87, RZ, 0x1f ;  /* 0x00001fff57007589 */ /* 0x000ee200000e0000 */
[----:B------:R-:W-:Y:S01]  /*0840*/  NOP ;  /* 0x0000000000007918 */ /* 0x000fe20000000000 */
[----:B---3--:R-:W-:-:S13]  /*0850*/  ISETP.NE.AND P0, PT, R0, 0x1, PT ;  /* 0x000000010000780c */ /* 0x008fda0003f05270 */
[----:B------:R-:W-:Y:S05]  /*0860*/  @P0 BRA `(.L_x_11) ;  /* 0x0000000000440947 */ /* 0x000fea0003800000 */
        /* <DEDUP_REMOVED lines=10> */
[----:B------:R-:W-:Y:S01]  /*0910*/  ELECT P0, URZ, PT ;  /* 0x0000000000ff782f */ /* 0x000fe20003800000 */
[----:B------:R-:W3:Y:S02]  /*0920*/  FENCE.VIEW.ASYNC.S ;  /* 0x00000000000073c6 */ /* 0x000ee40000000000 */
[----:B---3--:R3:W4:Y:S08]  /*0930*/  SYNCS.EXCH.64 URZ, [UR4+0xd0], UR8 ;  /* 0x0000d00804ff75b2 */ /* 0x0087300008000100 */
[----:B------:R3:W1:Y:S01]  /*0940*/  SYNCS.EXCH.64 URZ, [UR4+0xe0], UR6 ;  /* 0x0000e00604ff75b2 */ /* 0x0006620008000100 */
[----:B------:R3:W1:Y:S01]  /*0950*/  SYNCS.EXCH.64 URZ, [UR4+0xd8], UR8 ;  /* 0x0000d80804ff75b2 */ /* 0x0006620008000100 */
[----:B------:R3:W1:Y:S01]  /*0960*/  SYNCS.EXCH.64 URZ, [UR4+0xe8], UR6 ;  /* 0x0000e80604ff75b2 */ /* 0x0006620008000100 */
[----:B------:R-:W-:Y:S01]  /*0970*/  NOP ;  /* 0x0000000000007918 */ /* 0x000fe20000000000 */
.L_x_11:
[----:B------:R-:W2:Y:S01]  /*0980*/  SHFL.IDX PT, R0, R87, RZ, 0x1f ;  /* 0x00001fff57007589 */ /* 0x000ea200000e0000 */
[----:B------:R-:W-:Y:S01]  /*0990*/  NOP ;  /* 0x0000000000007918 */ /* 0x000fe20000000000 */
[----:B--2---:R-:W-:-:S13]  /*09a0*/  ISETP.NE.AND P0, PT, R0, 0x3, PT ;  /* 0x000000030000780c */ /* 0x004fda0003f05270 */
[----:B------:R-:W-:Y:S05]  /*09b0*/  @P0 BRA `(.L_x_12) ;  /* 0x00000000002c0947 */ /* 0x000fea0003800000 */
[----:B---3--:R-:W-:Y:S01]  /*09c0*/  UMOV UR6, 0x400 ;  /* 0x0000040000067882 */ /* 0x008fe20000000000 */
[----:B------:R-:W-:Y:S01]  /*09d0*/  UMOV UR4, 0x20 ;  /* 0x0000002000047882 */ /* 0x000fe20000000000 */
[----:B------:R-:W-:Y:S02]  /*09e0*/  ULEA UR6, UR46, UR6, 0x18 ;  /* 0x000000062e067291 */ /* 0x000fe4000f8ec0ff */
[----:B------:R-:W-:-:S04]  /*09f0*/  UIADD3 UR4, UPT, UPT, -UR4, 0x100000, URZ ;  /* 0x0010000004047890 */ /* 0x000fc8000fffe1ff */
[----:B------:R-:W-:Y:S02]  /*0a00*/  USHF.L.U32 UR5, UR4, 0xb, URZ ;  /* 0x0000000b04057899 */ /* 0x000fe400080006ff */
[----:B------:R-:W-:Y:S01]  /*0a10*/  USHF.L.U32 UR4, UR4, 0x1, URZ ;  /* 0x0000000104047899 */ /* 0x000fe200080006ff */
[----:B------:R-:W-:Y:S01]  /*0a20*/  ELECT P0, URZ, PT ;  /* 0x0000000000ff782f */ /* 0x000fe20003800000 */
[----:B------:R-:W2:Y:S10]  /*0a30*/  FENCE.VIEW.ASYNC.S ;  /* 0x00000000000073c6 */ /* 0x000eb40000000000 */
[----:B--2---:R2:W3:Y:S01]  /*0a40*/  SYNCS.EXCH.64 URZ, [UR6+0xf0], UR4 ;  /* 0x0000f00406ff75b2 */ /* 0x0044e20008000100 */
[----:B------:R2:W1:Y:S01]  /*0a50*/  SYNCS.EXCH.64 URZ, [UR6+0xf8], UR4 ;  /* 0x0000f80406ff75b2 */ /* 0x0004620008000100 */
[----:B------:R-:W-:Y:S01]  /*0a60*/  NOP ;  /* 0x0000000000007918 */ /* 0x000fe20000000000 */
.L_x_12:
[----:B------:R-:W4:Y:S01]  /*0a70*/  SHFL.IDX PT, R0, R87, RZ, 0x1f ;  /* 0x00001fff57007589 */ /* 0x000f2200000e0000 */
[----:B------:R-:W-:Y:S01]  /*0a80*/  NOP ;  /* 0x0000000000007918 */ /* 0x000fe20000000000 */
[----:B----4-:R-:W-:-:S13]  /*0a90*/  ISETP.NE.AND P0, PT, R0, 0x4, PT ;  /* 0x000000040000780c */ /* 0x010fda0003f05270 */
[----:B------:R-:W-:Y:S05]  /*0aa0*/  @P0 BRA `(.L_x_13) ;  /* 0x0000000000480947 */ /* 0x000fea0003800000 */
[----:B--23--:R-:W-:Y:S01]  /*0ab0*/  UMOV UR4, 0x3a0 ;  /* 0x000003a000047882 */ /* 0x00cfe20000000000 */
[----:B------:R-:W-:Y:S01]  /*0ac0*/  UMOV UR6, 0x400 ;  /* 0x0000040000067882 */ /* 0x000fe20000000000 */
[----:B------:R-:W-:Y:S01]  /*0ad0*/  USEL UR4, UR4, 0x320, UP3 ;  /* 0x0000032004047887 */ /* 0x000fe20009800000 */
        /* <DEDUP_REMOVED lines=9> */
[----:B------:R-:W2:Y:S02]  /*0b70*/  FENCE.VIEW.ASYNC.S ;  /* 0x00000000000073c6 */ /* 0x000ea40000000000 */
[----:B--2---:R4:W2:Y:S08]  /*0b80*/  SYNCS.EXCH.64 URZ, [UR6+0x100], UR8 ;  /* 0x0001000806ff75b2 */ /* 0x0048b00008000100 */
[----:B------:R4:W3:Y:S01]  /*0b90*/  SYNCS.EXCH.64 URZ, [UR6+0x110], UR4 ;  /* 0x0001100406ff75b2 */ /* 0x0008e20008000100 */
[----:B------:R4:W1:Y:S01]  /*0ba0*/  SYNCS.EXCH.64 URZ, [UR6+0x108], UR8 ;  /* 0x0001080806ff75b2 */ /* 0x0008620008000100 */
[----:B------:R4:W1:Y:S02]  /*0bb0*/  SYNCS.EXCH.64 URZ, [UR6+0x118], UR4 ;  /* 0x0001180406ff75b2 */ /* 0x0008640008000100 */
[----:B----4-:R-:W-:Y:S01]  /*0bc0*/  NOP ;  /* 0x0000000000007918 */ /* 0x010fe20000000000 */
.L_x_13:
[----:B------:R-:W4:Y:S01]  /*0bd0*/  SHFL.IDX PT, R0, R87, RZ, 0x1f ;  /* 0x00001fff57007589 */ /* 0x000f2200000e0000 */
[----:B------:R-:W-:Y:S01]  /*0be0*/  NOP ;  /* 0x0000000000007918 */ /* 0x000fe20000000000 */
[----:B----4-:R-:W-:-:S13]  /*0bf0*/  ISETP.NE.AND P0, PT, R0, 0x5, PT ;  /* 0x000000050000780c */ /* 0x010fda0003f05270 */
[----:B------:R-:W-:Y:S05]  /*0c00*/  @P0 BRA `(.L_x_14) ;  /* 0x0000000000540947 */ /* 0x000fea0003800000 */
[----:B--23--:R-:W-:Y:S01]  /*0c10*/  UMOV UR4, 0x400 ;  /* 0x0000040000047882 */ /* 0x00cfe20000000000 */
        /* <DEDUP_REMOVED lines=14> */
[----:B------:R4:W1:Y:S01]  /*0d00*/  SYNCS.EXCH.64 URZ, [UR4+0x148], UR8 ;  /* 0x0001480804ff75b2 */ /* 0x0008620008000100 */
[----:B------:R4:W1:Y:S01]  /*0d10*/  SYNCS.EXCH.64 URZ, [UR4+0x130], UR6 ;  /* 0x0001300604ff75b2 */ /* 0x0008620008000100 */
[----:B------:R4:W1:Y:S01]  /*0d20*/  SYNCS.EXCH.64 URZ, [UR4+0x150], UR8 ;  /* 0x0001500804ff75b2 */ /* 0x0008620008000100 */
[----:B------:R4:W1:Y:S01]  /*0d30*/  SYNCS.EXCH.64 URZ, [UR4+0x138], UR6 ;  /* 0x0001380604ff75b2 */ /* 0x0008620008000100 */
[----:B------:R4:W1:Y:S02]  /*0d40*/  SYNCS.EXCH.64 URZ, [UR4+0x158], UR8 ;  /* 0x0001580804ff75b2 */ /* 0x0008640008000100 */
[----:B----4-:R-:W-:Y:S01]  /*0d50*/  NOP ;  /* 0x0000000000007918 */ /* 0x010fe20000000000 */
.L_x_14:
[----:B------:R-:W4:Y:S01]  /*0d60*/  SHFL.IDX PT, R0, R87, RZ, 0x1f ;  /* 0x00001fff57007589 */ /* 0x000f2200000e0000 */
[----:B------:R-:W-:Y:S01]  /*0d70*/  ISETP.NE.OR P1, PT, RZ, UR25, !P1 ;  /* 0x00000019ff007c0c */ /* 0x000fe2000cf25670 */
[----:B------:R-:W-:Y:S01]  /*0d80*/  NOP ;  /* 0x0000000000007918 */ /* 0x000fe20000000000 */
[----:B----4-:R-:W-:-:S13]  /*0d90*/  ISETP.NE.AND P0, PT, R0, 0x3, PT ;  /* 0x000000030000780c */ /* 0x010fda0003f05270 */
[----:B------:R-:W-:Y:S05]  /*0da0*/  @P0 BRA `(.L_x_15) ;  /* 0x0000000000340947 */ /* 0x000fea0003800000 */
[----:B--23--:R-:W-:Y:S01]  /*0db0*/  UMOV UR4, 0x400 ;  /* 0x0000040000047882 */ /* 0x00cfe20000000000 */
[----:B------:R-:W-:Y:S01]  /*0dc0*/  UMOV UR6, 0x20 ;  /* 0x0000002000067882 */ /* 0x000fe20000000000 */
[----:B------:R-:W-:Y:S02]  /*0dd0*/  ULEA UR4, UR46, UR4, 0x18 ;  /* 0x000000042e047291 */ /* 0x000fe4000f8ec0ff */
[----:B------:R-:W-:-:S04]  /*0de0*/  UIADD3 UR6, UPT, UPT, -UR6, 0x100000, URZ ;  /* 0x0010000006067890 */ /* 0x000fc8000fffe1ff */
[----:B------:R-:W-:Y:S02]  /*0df0*/  USHF.L.U32 UR7, UR6, 0xb, URZ ;  /* 0x0000000b06077899 */ /* 0x000fe400080006ff */
[----:B------:R-:W-:Y:S01]  /*0e00*/  USHF.L.U32 UR6, UR6, 0x1, URZ ;  /* 0x0000000106067899 */ /* 0x000fe200080006ff */
[----:B------:R-:W-:Y:S01]  /*0e10*/  ELECT P0, URZ, PT ;  /* 0x0000000000ff782f */ /* 0x000fe20003800000 */
[----:B------:R-:W2:Y:S10]  /*0e20*/  FENCE.VIEW.ASYNC.S ;  /* 0x00000000000073c6 */ /* 0x000eb40000000000 */
[----:B--2---:R4:W2:Y:S01]  /*0e30*/  SYNCS.EXCH.64 URZ, [UR4+0x160], UR6 ;  /* 0x0001600604ff75b2 */ /* 0x0048a20008000100 */
[----:B------:R4:W3:Y:S01]  /*0e40*/  SYNCS.EXCH.64 URZ, [UR4+0x170], UR6 ;  /* 0x0001700604ff75b2 */ /* 0x0008e20008000100 */
[----:B------:R4:W1:Y:S01]  /*0e50*/  SYNCS.EXCH.64 URZ, [UR4+0x168], UR6 ;  /* 0x0001680604ff75b2 */ /* 0x0008620008000100 */
[----:B------:R4:W1:Y:S02]  /*0e60*/  SYNCS.EXCH.64 URZ, [UR4+0x178], UR6 ;  /* 0x0001780604ff75b2 */ /* 0x0008640008000100 */
[----:B----4-:R-:W-:Y:S01]  /*0e70*/  NOP ;  /* 0x0000000000007918 */ /* 0x010fe20000000000 */
.L_x_15:
[----:B------:R-:W-:Y:S01]  /*0e80*/  VOTEU.ALL UP0, P1 ;  /* 0x0000000000ff7886 */ /* 0x000fe20000800000 */
[----:B--23--:R-:W-:Y:S01]  /*0e90*/  UMOV UR4, 0x20 ;  /* 0x0000002000047882 */ /* 0x00cfe20000000000 */
[----:B------:R-:W2:Y:S01]  /*0ea0*/  LDCU UR7, c[0x0][0x36c] ;  /* 0x00006d80ff0777ac */ /* 0x000ea20008000800 */
[----:B------:R-:W-:Y:S01]  /*0eb0*/  NOP ;  /* 0x0000000000007918 */ /* 0x000fe20000000000 */
[----:B------:R-:W-:Y:S01]  /*0ec0*/  LOP3.LUT R0, R97, 0x1f, RZ, 0xc0, !PT ;  /* 0x0000001f61007812 */ /* 0x000fe200078ec0ff */
[----:B------:R-:W-:Y:S01]  /*0ed0*/  @!UP0 UMOV UR6, 0x400 ;  /* 0x0000040000068882 */ /* 0x000fe20000000000 */
[----:B------:R-:W-:-:S04]  /*0ee0*/  @!UP0 UIADD3 UR4, UPT, UPT, -UR4, 0x100000, URZ ;  /* 0x0010000004048890 */ /* 0x000fc8000fffe1ff */
[----:B------:R-:W-:Y:S02]  /*0ef0*/  @!UP0 USHF.L.U32 UR5, UR4, 0xb, URZ ;  /* 0x0000000b04058899 */ /* 0x000fe400080006ff */
[----:B------:R-:W-:Y:S02]  /*0f00*/  @!UP0 USHF.L.U32 UR4, UR4, 0x1, URZ ;  /* 0x0000000104048899 */ /* 0x000fe400080006ff */
[----:B------:R-:W-:Y:S01]  /*0f10*/  @!UP0 ULEA UR6, UR46, UR6, 0x18 ;  /* 0x000000062e068291 */ /* 0x000fe2000f8ec0ff */
[----:B------:R-:W-:Y:S01]  /*0f20*/  VOTEU.ALL UP0, P1 ;  /* 0x0000000000ff7886 */ /* 0x000fe20000800000 */
[----:B------:R-:W-:Y:S02]  /*0f30*/  UISETP.NE.AND UP4, UPT, UR25, URZ, UPT ;  /* 0x000000ff1900728c */ /* 0x000fe4000bf85270 */
[----:B--2---:R-:W-:Y:S01]  /*0f40*/  UISETP.EQ.U32.AND UP5, UPT, UR7, 0x1, UPT ;  /* 0x000000010700788c */ /* 0x004fe2000bfa2070 */
[----:B------:R-:W2:Y:S07]  /*0f50*/  FENCE.VIEW.ASYNC.S ;  /* 0x00000000000073c6 */ /* 0x000eae0000000000 */
[----:B--2---:R2:W3:Y:S01]  /*0f60*/  @!UP0 SYNCS.EXCH.64 URZ, [UR6+0x180], UR4 ;  /* 0x0001800406ff85b2 */ /* 0x0044e20008000100 */
[----:B------:R-:W-:Y:S05]  /*0f70*/  BRA.U !UP5, `(.L_x_16) ;  /* 0x000000010d087547 */ /* 0x000fea000b800000 */
[----:B-1-3--:R-:W-:Y:S01]  /*0f80*/  UCGABAR_ARV ;  /* 0x00000000000079c7 */ /* 0x00afe20008000000 */
[----:B------:R-:W-:Y:S05]  /*0f90*/  BRA `(.L_x_17) ;  /* 0x0000000000047947 */ /* 0x000fea0003800000 */
.L_x_16:
[----:B-1-3--:R-:W-:Y:S01]  /*0fa0*/  NOP ;  /* 0x0000000000007918 */ /* 0x00afe20000000000 */
.L_x_17:
[----:B------:R-:W1:Y:S01]  /*0fb0*/  S2UR UR20, SR_CTAID.X ;  /* 0x00000000001479c3 */ /* 0x000e620000002500 */
[----:B------:R-:W-:-:S05]  /*0fc0*/  CS2R.32 R88, SR_CgaSize ;  /* 0x0000000000587805 */ /* 0x000fca0000008a00 */
[----:B------:R-:W-:-:S05]  /*0fd0*/  IMAD R88, R88, -0xa0, RZ ;  /* 0xffffff6058587824 */ /* 0x000fca00078e02ff */
[----:B--2---:R-:W-:-:S14]  /*0fe0*/  R2UR UR5, R88 ;  /* 0x00000000580572ca */ /* 0x004fdc00000e0000 */
[----:B------:R-:W2:Y:S01]  /*0ff0*/  LDCU UR5, c[0x0][UR5+0x2b0] ;  /* 0x00005600050577ac */ /* 0x000ea20008000800 */
[----:B------:R-:W-:-:S05]  /*1000*/  CS2R.32 R88, SR_CgaSize ;  /* 0x0000000000587805 */ /* 0x000fca0000008a00 */
[----:B------:R-:W-:-:S05]  /*1010*/  IMAD R88, R88, -0xa0, RZ ;  /* 0xffffff6058587824 */ /* 0x000fca00078e02ff */
[----:B------:R-:W-:-:S14]  /*1020*/  R2UR UR4, R88 ;  /* 0x00000000580472ca */ /* 0x000fdc00000e0000 */
[----:B------:R-:W3:Y:S01]  /*1030*/  LDCU UR4, c[0x0][UR4+0x2b4] ;  /* 0x00005680040477ac */ /* 0x000ee20008000800 */
[----:B------:R-:W4:Y:S01]  /*1040*/  S2UR UR7, SR_CTAID.Y ;  /* 0x00000000000779c3 */ /* 0x000f220000002600 */
[----:B------:R-:W-:-:S05]  /*1050*/  CS2R.32 R88, SR_CgaSize ;  /* 0x0000000000587805 */ /* 0x000fca0000008a00 */
[----:B------:R-:W-:-:S05]  /*1060*/  IMAD R88, R88, -0xa0, RZ ;  /* 0xffffff6058587824 */ /* 0x000fca00078e02ff */
[----:B------:R-:W-:-:S14]  /*1070*/  R2UR UR8, R88 ;  /* 0x00000000580872ca */ /* 0x000fdc00000e0000 */
[----:B------:R-:W3:Y:S01]  /*1080*/  LDCU UR8, c[0x0][UR8+0x2a0] ;  /* 0x00005400080877ac */ /* 0x000ee20008000800 */
[----:B------:R-:W3:Y:S01]  /*1090*/  LDCU UR21, c[0x0][0xb24] ;  /* 0x00016480ff1577ac */ /* 0x000ee20008000800 */
[----:B------:R-:W1:Y:S01]  /*10a0*/  S2UR UR36, SR_CTAID.Z ;  /* 0x00000000002479c3 */ /* 0x000e620000002700 */
[----:B------:R-:W-:-:S05]  /*10b0*/  CS2R.32 R88, SR_CgaSize ;  /* 0x0000000000587805 */ /* 0x000fca0000008a00 */
[----:B------:R-:W-:-:S05]  /*10c0*/  IMAD R88, R88, -0xa0, RZ ;  /* 0xffffff6058587824 */ /* 0x000fca00078e02ff */
[----:B------:R-:W-:-:S14]  /*10d0*/  R2UR UR63, R88 ;  /* 0x00000000583f72ca */ /* 0x000fdc00000e0000 */
[----:B------:R-:W3:Y:S01]  /*10e0*/  LDCU UR63, c[0x0][UR63+0x2a4] ;  /* 0x000054803f3f77ac */ /* 0x000ee20008000800 */
[----:B------:R-:W-:Y:S02]  /*10f0*/  UISETP.GT.U32.AND UP0, UPT, UR47, 0xffff, UPT ;  /* 0x0000ffff2f00788c */ /* 0x000fe4000bf04070 */
[----:B------:R-:W-:Y:S01]  /*1100*/  USHF.L.U32 UR27, UR46, 0xb, URZ ;  /* 0x0000000b2e1b7899 */ /* 0x000fe200080006ff */
[----:B-1----:R-:W-:Y:S01]  /*1110*/  I2FP.F32.U32 R3, UR20 ;  /* 0x0000001400037c45 */ /* 0x002fe20008201000 */
[----:B------:R-:W-:Y:S01]  /*1120*/  UMOV UR30, 0x5 ;  /* 0x00000005001e7882 */ /* 0x000fe20000000000 */
[----:B------:R-:W1:Y:S03]  /*1130*/  LDCU UR42, c[0x0][0xb24] ;  /* 0x00016480ff2a77ac */ /* 0x000e660008000800 */
[----:B--2---:R-:W-:Y:S01]  /*1140*/  FMUL R3, R3, UR5 ;  /* 0x0000000503037c20 */ /* 0x004fe20008400000 */
[----:B------:R-:W2:Y:S01]  /*1150*/  LDCU UR29, c[0x0][0xb30] ;  /* 0x00016600ff1d77ac */ /* 0x000ea20008000800 */
[----:B----4-:R-:W-:Y:S01]  /*1160*/  I2FP.F32.U32 R2, UR7 ;  /* 0x0000000700027c45 */ /* 0x010fe20008201000 */
[----:B------:R-:W-:-:S03]  /*1170*/  USHF.L.U32 UR45, UR20, 0x6, URZ ;  /* 0x00000006142d7899 */ /* 0x000fc600080006ff */
[----:B------:R-:W4:Y:S01]  /*1180*/  F2I.U32.TRUNC.NTZ R3, R3 ;  /* 0x0000000300037305 */ /* 0x000f22000020f000 */
[----:B------:R-:W-:Y:S01]  /*1190*/  USEL UR26, UR47, 0xffff, !UP0 ;  /* 0x0000ffff2f1a7887 */ /* 0x000fe2000c000000 */
[----:B---3--:R-:W-:Y:S01]  /*11a0*/  FMUL R2, R2, UR4 ;  /* 0x0000000402027c20 */ /* 0x008fe20008400000 */
[----:B------:R-:W-:Y:S01]  /*11b0*/  UISETP.GE.AND UP2, UPT, UR21, 0x1, UPT ;  /* 0x000000011500788c */ /* 0x000fe2000bf46270 */
[----:B------:R-:W-:-:S04]  /*11c0*/  UMOV UR24, UR7 ;  /* 0x0000000700187c82 */ /* 0x000fc80008000000 */
[----:B------:R-:W3:Y:S01]  /*11d0*/  F2I.U32.TRUNC.NTZ R2, R2 ;  /* 0x0000000200027305 */ /* 0x000ee2000020f000 */
[----:B----4-:R-:W-:Y:S02]  /*11e0*/  R2UR UR4, R3 ;  /* 0x00000000030472ca */ /* 0x010fe400000e0000 */
[----:B------:R-:W-:Y:S02]  /*11f0*/  PRMT R3, RZ, 0x7610, R3 ;  /* 0x00007610ff037816 */ /* 0x000fe40000000003 */
[----:B---3--:R-:W-:Y:S02]  /*1200*/  R2UR UR6, R2 ;  /* 0x00000000020672ca */ /* 0x008fe400000e0000 */
[----:B------:R-:W-:-:S07]  /*1210*/  PRMT R2, RZ, 0x7610, R2 ;  /* 0x00007610ff027816 */ /* 0x000fce0000000002 */
[----:B------:R-:W-:-:S04]  /*1220*/  UIADD3 UR5, UPT, UPT, -UR4, URZ, URZ ;  /* 0x000000ff04057290 */ /* 0x000fc8000fffe1ff */
[----:B------:R-:W-:Y:S02]  /*1230*/  UIMAD UR5, UR8, UR5, UR20 ;  /* 0x00000005080572a4 */ /* 0x000fe4000f8e0214 */
[----:B------:R-:W-:-:S04]  /*1240*/  UIADD3 UR4, UPT, UPT, -UR6, URZ, URZ ;  /* 0x000000ff06047290 */ /* 0x000fc8000fffe1ff */
[----:B------:R-:W-:Y:S01]  /*1250*/  IMAD.U32 R88, RZ, RZ, UR5 ;  /* 0x00000005ff587e24 */ /* 0x000fe2000f8e00ff */
[----:B------:R-:W-:Y:S01]  /*1260*/  UIMAD UR63, UR63, UR4, UR7 ;  /* 0x000000043f3f72a4 */ /* 0x000fe2000f8e0207 */
[----:B-12---:R-:W-:Y:S11]  /*1270*/  BRA.U UP4, `(.L_x_18) ;  /* 0x0000000104407547 */ /* 0x006ff6000b800000 */
[----:B------:R-:W-:-:S13]  /*1280*/  R2UR UR4, R88 ;  /* 0x00000000580472ca */ /* 0x000fda00000e0000 */
[----:B------:R-:W-:Y:S02]  /*1290*/  UISETP.GT.U32.AND UP0, UPT, UR4, 0x1, UPT ;  /* 0x000000010400788c */ /* 0x000fe4000bf04070 */
[----:B------:R-:W-:Y:S02]  /*12a0*/  ULOP3.LUT UR4, UR4, 0xfffffffe, URZ, 0xc0, !UPT ;  /* 0xfffffffe04047892 */ /* 0x000fe4000f8ec0ff */
[----:B------:R-:W-:Y:S02]  /*12b0*/  UISETP.NE.AND UP1, UPT, UR63, URZ, UP0 ;  /* 0x000000ff3f00728c */ /* 0x000fe40008725270 */
[----:B------:R-:W-:Y:S02]  /*12c0*/  UISETP.NE.AND UP0, UPT, UR63, 0x1, UP0 ;  /* 0x000000013f00788c */ /* 0x000fe40008705270 */
[----:B------:R-:W-:Y:S02]  /*12d0*/  USEL UR7, URZ, 0x1, UP1 ;  /* 0x00000001ff077887 */ /* 0x000fe40008800000 */
[----:B------:R-:W-:-:S02]  /*12e0*/  USEL UR6, URZ, 0x4, UP0 ;  /* 0x00000004ff067887 */ /* 0x000fc40008000000 */
[----:B------:R-:W-:Y:S02]  /*12f0*/  USEL UR5, URZ, 0x2, UP1 ;  /* 0x00000002ff057887 */ /* 0x000fe40008800000 */
[----:B------:R-:W-:Y:S02]  /*1300*/  ULEA UR4, UR63, UR4, 0x1 ;  /* 0x000000043f047291 */ /* 0x000fe4000f8e08ff */
[----:B------:R-:W-:Y:S02]  /*1310*/  USEL UR8, URZ, 0x8, UP0 ;  /* 0x00000008ff087887 */ /* 0x000fe40008000000 */
[----:B------:R-:W-:-:S03]  /*1320*/  UIADD3 UR5, UPT, UPT, UR5, UR6, UR7 ;  /* 0x0000000605057290 */ /* 0x000fc6000fffe007 */
[----:B------:R-:W-:Y:S01]  /*1330*/  UMOV UR6, 0x3 ;  /* 0x0000000300067882 */ /* 0x000fe20000000000 */
[----:B------:R-:W-:Y:S02]  /*1340*/  UIADD3 UR5, UPT, UPT, UR5, UR8, URZ ;  /* 0x0000000805057290 */ /* 0x000fe4000fffe0ff */
[----:B------:R-:W-:-:S04]  /*1350*/  USHF.L.U32 UR4, UR6, UR4, URZ ;  /* 0x0000000406047299 */ /* 0x000fc800080006ff */
[----:B------:R-:W-:Y:S02]  /*1360*/  MOV R3, UR5 ;  /* 0x0000000500037c02 */ /* 0x000fe40008000f00 */
[----:B------:R-:W-:Y:S02]  /*1370*/  IMAD.U32 R2, RZ, RZ, UR4 ;  /* 0x00000004ff027e24 */ /* 0x000fe4000f8e00ff */
.L_x_18:
[----:B------:R-:W-:Y:S05]  /*1380*/  BRA.U !UP2, `(.L_x_19) ;  /* 0x000000010ad47547 */ /* 0x000fea000b800000 */
[----:B------:R-:W1:Y:S01]  /*1390*/  LDCU.128 UR12, c[0x0][0xb10] ;  /* 0x00016200ff0c77ac */ /* 0x000e620008000c00 */
[----:B------:R-:W2:Y:S01]  /*13a0*/  LDCU UR6, c[0x0][0x370] ;  /* 0x00006e00ff0677ac */ /* 0x000ea20008000800 */
[----:B------:R-:W3:Y:S01]  /*13b0*/  LDCU UR5, c[0x0][0x374] ;  /* 0x00006e80ff0577ac */ /* 0x000ee20008000800 */
[----:B------:R-:W4:Y:S01]  /*13c0*/  LDCU UR28, c[0x0][0xb0c] ;  /* 0x00016180ff1c77ac */ /* 0x000f220008000800 */
[----:B------:R-:W4:Y:S01]  /*13d0*/  LDCU UR4, c[0x0][0xb20] ;  /* 0x00016400ff0477ac */ /* 0x000f220008000800 */
[----:B------:R-:W4:Y:S01]  /*13e0*/  LDCU.64 UR8, c[0x0][0xb28] ;  /* 0x00016500ff0877ac */ /* 0x000f220008000a00 */
[----:B-1----:R-:W-:Y:S02]  /*13f0*/  UISETP.NE.AND UP0, UPT, UR14, 0x1, UPT ;  /* 0x000000010e00788c */ /* 0x002fe4000bf05270 */
[----:B---3--:R-:W-:Y:S02]  /*1400*/  UIMAD.WIDE.U32 UR10, UR5, UR15, URZ ;  /* 0x0000000f050a72a5 */ /* 0x008fe4000f8e00ff */
[----:B--2---:R-:W-:-:S02]  /*1410*/  UIMAD.WIDE.U32 UR18, UR6, UR12, URZ ;  /* 0x0000000c061272a5 */ /* 0x004fc4000f8e00ff */
[----:B----4-:R-:W-:Y:S02]  /*1420*/  UISETP.NE.AND UP1, UPT, UR28, 0x1, UPT ;  /* 0x000000011c00788c */ /* 0x010fe4000bf25270 */
[----:B------:R-:W-:Y:S01]  /*1430*/  UISETP.NE.AND UP2, UPT, UR21, 0x1, UPT ;  /* 0x000000011500788c */ /* 0x000fe2000bf45270 */
[----:B------:R-:W-:Y:S02]  /*1440*/  UMOV UR10, UR11 ;  /* 0x0000000b000a7c82 */ /* 0x000fe40008000000 */
[----:B------:R-:W-:Y:S01]  /*1450*/  UMOV UR18, UR19 ;  /* 0x0000001300127c82 */ /* 0x000fe20008000000 */
[----:B------:R-:W-:Y:S02]  /*1460*/  @UP0 USHF.R.U32.HI UR5, URZ, UR4, UR10 ;  /* 0x00000004ff050299 */ /* 0x000fe4000801160a */
[----:B------:R-:W-:Y:S02]  /*1470*/  UIMAD.WIDE.U32 UR22, UR24, UR15, URZ ;  /* 0x0000000f181672a5 */ /* 0x000fe4000f8e00ff */
[----:B------:R-:W-:-:S02]  /*1480*/  UIMAD.WIDE.U32 UR10, UR5, UR8, URZ ;  /* 0x00000008050a72a5 */ /* 0x000fc4000f8e00ff */
[----:B------:R-:W-:Y:S02]  /*1490*/  @UP1 USHF.R.U32.HI UR6, URZ, UR13, UR18 ;  /* 0x0000000dff061299 */ /* 0x000fe40008011612 */
[----:B------:R-:W-:Y:S02]  /*14a0*/  UIMAD.WIDE.U32 UR16, UR20, UR12, URZ ;  /* 0x0000000c141072a5 */ /* 0x000fe4000f8e00ff */
[----:B------:R-:W-:Y:S01]  /*14b0*/  UIMAD.WIDE.U32 UR18, UR6, UR8, URZ ;  /* 0x00000008061272a5 */ /* 0x000fe2000f8e00ff */
[----:B------:R-:W-:Y:S01]  /*14c0*/  UMOV UR22, UR23 ;  /* 0x0000001700167c82 */ /* 0x000fe20008000000 */
[----:B------:R-:W-:Y:S01]  /*14d0*/  UMOV UR10, UR11 ;  /* 0x0000000b000a7c82 */ /* 0x000fe20008000000 */
[----:B------:R-:W-:Y:S02]  /*14e0*/  USHF.R.U32.HI UR22, URZ, UR4, UR22 ;  /* 0x00000004ff167299 */ /* 0x000fe40008011616 */
[----:B------:R-:W-:Y:S02]  /*14f0*/  @UP2 USHF.R.U32.HI UR5, URZ, UR9, UR10 ;  /* 0x00000009ff052299 */ /* 0x000fe4000801160a */
[----:B------:R-:W-:Y:S01]  /*1500*/  UMOV UR7, UR19 ;  /* 0x0000001300077c82 */ /* 0x000fe20008000000 */
[----:B------:R-:W-:Y:S01]  /*1510*/  UMOV UR16, UR17 ;  /* 0x0000001100107c82 */ /* 0x000fe20008000000 */
[----:B------:R-:W-:-:S02]  /*1520*/  @UP2 USHF.R.U32.HI UR6, URZ, UR9, UR7 ;  /* 0x00000009ff062299 */ /* 0x000fc40008011607 */
[----:B------:R-:W-:Y:S02]  /*1530*/  USHF.R.U32.HI UR13, URZ, UR13, UR16 ;  /* 0x0000000dff0d7299 */ /* 0x000fe40008011610 */
[----:B------:R-:W-:Y:S02]  /*1540*/  USEL UR4, UR24, UR22, !UP0 ;  /* 0x0000001618047287 */ /* 0x000fe4000c000000 */
[----:B------:R-:W-:Y:S02]  /*1550*/  UIMAD UR7, UR5, UR21, URZ ;  /* 0x00000015050772a4 */ /* 0x000fe4000f8e02ff */
[----:B------:R-:W-:Y:S02]  /*1560*/  USEL UR5, UR20, UR13, !UP1 ;  /* 0x0000000d14057287 */ /* 0x000fe4000c800000 */
[----:B------:R-:W-:Y:S02]  /*1570*/  UIMAD UR12, UR6, UR21, URZ ;  /* 0x00000015060c72a4 */ /* 0x000fe4000f8e02ff */
[----:B------:R-:W-:-:S02]  /*1580*/  UISETP.GE.AND UP0, UPT, UR4, UR7, UPT ;  /* 0x000000070400728c */ /* 0x000fc4000bf06270 */
[----:B------:R-:W-:Y:S02]  /*1590*/  UIMAD.WIDE.U32 UR10, UR4, UR8, URZ ;  /* 0x00000008040a72a5 */ /* 0x000fe4000f8e00ff */
[----:B------:R-:W-:Y:S02]  /*15a0*/  UISETP.GE.OR UP0, UPT, UR5, UR12, UP0 ;  /* 0x0000000c0500728c */ /* 0x000fe40008706670 */
[----:B------:R-:W-:Y:S02]  /*15b0*/  UIMAD.WIDE.U32 UR12, UR5, UR8, URZ ;  /* 0x00000008050c72a5 */ /* 0x000fe4000f8e00ff */
[----:B------:R-:W-:Y:S01]  /*15c0*/  UIADD3 UR10, UPT, UPT, -UR4, URZ, URZ ;  /* 0x000000ff040a7290 */ /* 0x000fe2000fffe1ff */
[----:B------:R-:W-:Y:S01]  /*15d0*/  UMOV UR8, UR11 ;  /* 0x0000000b00087c82 */ /* 0x000fe20008000000 */
[----:B------:R-:W-:Y:S02]  /*15e0*/  UIADD3 UR11, UPT, UPT, -UR5, URZ, URZ ;  /* 0x000000ff050b7290 */ /* 0x000fe4000fffe1ff */
[----:B------:R-:W-:-:S03]  /*15f0*/  USHF.R.U32.HI UR8, URZ, UR9, UR8 ;  /* 0x00000009ff087299 */ /* 0x000fc60008011608 */
[----:B------:R-:W-:Y:S01]  /*1600*/  @!UP0 UMOV UR7, UR13 ;  /* 0x0000000d00078c82 */ /* 0x000fe20008000000 */
[----:B------:R-:W-:Y:S02]  /*1610*/  UIMAD UR24, UR14, UR10, UR24 ;  /* 0x0000000a0e1872a4 */ /* 0x000fe4000f8e0218 */
[----:B------:R-:W-:Y:S02]  /*1620*/  USEL UR8, UR4, UR8, !UP2 ;  /* 0x0000000804087287 */ /* 0x000fe4000d000000 */
[----:B------:R-:W-:Y:S02]  /*1630*/  @!UP0 USHF.R.U32.HI UR7, URZ, UR9, UR7 ;  /* 0x00000009ff078299 */ /* 0x000fe40008011607 */
[----:B------:R-:W-:Y:S02]  /*1640*/  UIADD3 UR9, UPT, UPT, -UR8, URZ, URZ ;  /* 0x000000ff08097290 */ /* 0x000fe4000fffe1ff */
[----:B------:R-:W-:Y:S02]  /*1650*/  @!UP0 USEL UR7, UR5, UR7, !UP2 ;  /* 0x0000000705078287 */ /* 0x000fe4000d000000 */
[----:B------:R-:W-:-:S02]  /*1660*/  UIMAD UR9, UR21, UR9, UR4 ;  /* 0x00000009150972a4 */ /* 0x000fc4000f8e0204 */
[----:B------:R-:W-:Y:S02]  /*1670*/  @!UP0 UIADD3 UR8, UPT, UPT, UR8, -UR7, URZ ;  /* 0x8000000708088290 */ /* 0x000fe4000fffe0ff */
[----:B------:R-:W-:Y:S02]  /*1680*/  @!UP0 UIMAD UR6, UR9, UR6, UR7 ;  /* 0x00000006090682a4 */ /* 0x000fe4000f8e0207 */
[----:B------:R-:W-:Y:S02]  /*1690*/  @!UP0 UIMAD UR4, UR8, UR21, UR5 ;  /* 0x00000015080482a4 */ /* 0x000fe4000f8e0205 */
[----:B------:R-:W-:Y:S02]  /*16a0*/  UIMAD UR20, UR28, UR11, UR20 ;  /* 0x0000000b1c1472a4 */ /* 0x000fe4000f8e0214 */
[----:B------:R-:W-:Y:S01]  /*16b0*/  UIMAD UR24, UR4, UR14, UR24 ;  /* 0x0000000e041872a4 */ /* 0x000fe2000f8e0218 */
[----:B------:R-:W-:Y:S02]  /*16c0*/  @!UP0 UMOV UR5, UR6 ;  /* 0x0000000600058c82 */ /* 0x000fe40008000000 */
[----:B------:R-:W-:-:S12]  /*16d0*/  UIMAD UR20, UR5, UR28, UR20 ;  /* 0x0000001c051472a4 */ /* 0x000fd8000f8e0214 */
.L_x_19:
[----:B------:R-:W-:Y:S02]  /*16e0*/  UISETP.NE.AND UP1, UPT, UR29, 0x1, UPT ;  /* 0x000000011d00788c */ /* 0x000fe4000bf25270 */
[----:B------:R-:W-:Y:S02]  /*16f0*/  ULOP3.LUT UR21, UR26, 0xffff, URZ, 0xc0, !UPT ;  /* 0x0000ffff1a157892 */ /* 0x000fe4000f8ec0ff */
[----:B------:R-:W-:Y:S02]  /*1700*/  UISETP.NE.AND UP0, UPT, UR25, 0x2, UPT ;  /* 0x000000021900788c */ /* 0x000fe4000bf05270 */
[----:B------:R-:W-:Y:S02]  /*1710*/  ULOP3.LUT UR22, UR27, 0x1000, URZ, 0xc0, !UPT ;  /* 0x000010001b167892 */ /* 0x000fe4000f8ec0ff */
[----:B------:R-:W-:Y:S02]  /*1720*/  ULOP3.LUT UR45, UR45, 0x40, URZ, 0xc0, !UPT ;  /* 0x000000402d2d7892 */ /* 0x000fe4000f8ec0ff */
[----:B------:R-:W-:Y:S01]  /*1730*/  USHF.L.U32 UR21, UR30, UR21, URZ ;  /* 0x000000151e157299 */ /* 0x000fe200080006ff */
[----:B------:R-:W-:Y:S11]  /*1740*/  BRA.U UP1, `(.L_x_20) ;  /* 0x0000000101447547 */ /* 0x000ff6000b800000 */
[----:B------:R-:W1:Y:S01]  /*1750*/  LDCU.128 UR8, c[0x0][0xb10] ;  /* 0x00016200ff0877ac */ /* 0x000e620008000c00 */
[----:B------:R-:W2:Y:S01]  /*1760*/  LDCU UR12, c[0x0][0xb0c] ;  /* 0x00016180ff0c77ac */ /* 0x000ea20008000800 */
[----:B------:R-:W3:Y:S01]  /*1770*/  LDCU UR13, c[0x0][0xb20] ;  /* 0x00016400ff0d77ac */ /* 0x000ee20008000800 */
[----:B-1----:R-:W-:Y:S02]  /*1780*/  UIMAD.WIDE.U32 UR6, UR20, UR8, URZ ;  /* 0x00000008140672a5 */ /* 0x002fe4000f8e00ff */
[----:B------:R-:W-:Y:S02]  /*1790*/  UIMAD.WIDE.U32 UR4, UR24, UR11, URZ ;  /* 0x0000000b180472a5 */ /* 0x000fe4000f8e00ff */
[----:B--2---:R-:W-:Y:S02]  /*17a0*/  UISETP.NE.AND UP2, UPT, UR12, 0x1, UPT ;  /* 0x000000010c00788c */ /* 0x004fe4000bf45270 */
[----:B------:R-:W-:Y:S01]  /*17b0*/  UISETP.NE.AND UP1, UPT, UR10, 0x1, UPT ;  /* 0x000000010a00788c */ /* 0x000fe2000bf25270 */
[----:B------:R-:W-:-:S02]  /*17c0*/  UMOV UR6, UR7 ;  /* 0x0000000700067c82 */ /* 0x000fc40008000000 */
[----:B------:R-:W-:Y:S01]  /*17d0*/  UMOV UR4, UR5 ;  /* 0x0000000500047c82 */ /* 0x000fe20008000000 */
[----:B------:R-:W-:Y:S02]  /*17e0*/  USHF.R.U32.HI UR6, URZ, UR9, UR6 ;  /* 0x00000009ff067299 */ /* 0x000fe40008011606 */
[----:B---3--:R-:W-:Y:S02]  /*17f0*/  USHF.R.U32.HI UR4, URZ, UR13, UR4 ;  /* 0x0000000dff047299 */ /* 0x008fe40008011604 */
[----:B------:R-:W-:Y:S02]  /*1800*/  USEL UR5, UR20, UR6, !UP2 ;  /* 0x0000000614057287 */ /* 0x000fe4000d000000 */
[----:B------:R-:W-:-:S04]  /*1810*/  USEL UR4, UR24, UR4, !UP1 ;  /* 0x0000000418047287 */ /* 0x000fc8000c800000 */
[----:B------:R-:W-:Y:S02]  /*1820*/  UIADD3 UR6, UPT, UPT, UR5, -UR4, URZ ;  /* 0x8000000405067290 */ /* 0x000fe4000fffe0ff */
[----:B------:R-:W-:Y:S02]  /*1830*/  UIADD3 UR4, UPT, UPT, -UR5, UR4, URZ ;  /* 0x0000000405047290 */ /* 0x000fe4000fffe1ff */
[----:B------:R-:W-:Y:S02]  /*1840*/  UIMAD UR24, UR6, UR10, UR24 ;  /* 0x0000000a061872a4 */ /* 0x000fe4000f8e0218 */
[----:B------:R-:W-:-:S12]  /*1850*/  UIMAD UR20, UR4, UR12, UR20 ;  /* 0x0000000c041472a4 */ /* 0x000fd8000f8e0214 */
.L_x_20:
[----:B------:R-:W-:Y:S05]  /*1860*/  BRA.U !UP5, `(.L_x_21) ;  /* 0x000000010d0c7547 */ /* 0x000fea000b800000 */
[----:B------:R-:W-:Y:S01]  /*1870*/  UCGABAR_WAIT ;  /* 0x0000000000007dc7 */ /* 0x000fe20008000000 */
[----:B------:R-:W-:Y:S01]  /*1880*/  CCTL.IVALL ;  /* 0x00000000ff00798f */ /* 0x000fe20002000000 */
[----:B------:R-:W-:Y:S05]  /*1890*/  BRA `(.L_x_22) ;  /* 0x0000000000047947 */ /* 0x000fea0003800000 */
.L_x_21:
[----:B------:R-:W-:Y:S06]  /*18a0*/  BAR.SYNC.DEFER_BLOCKING 0x0 ;  /* 0x0000000000007b1d */ /* 0x000fec0000010000 */
.L_x_22:
[----:B------:R-:W-:Y:S05]  /*18b0*/  BRA.U UP0, `(.L_x_23) ;  /* 0x0000001900207547 */ /* 0x000fea000b800000 */
[----:B------:R-:W1:Y:S01]  /*18c0*/  LDCU UR6, c[0x0][0x38c] ;  /* 0x00007180ff0677ac */ /* 0x000e620008000800 */
[----:B------:R-:W-:Y:S01]  /*18d0*/  PLOP3.LUT P1, PT, PT, PT, UP3, 0x80, 0x8 ;  /* 0x000000000008781c */ /* 0x000fe20003f2f038 */
[----:B------:R-:W-:Y:S01]  /*18e0*/  IMAD.MOV.U32 R12, RZ, RZ, 0x1 ;  /* 0x00000001ff0c7424 */ /* 0x000fe200078e00ff */
[----:B------:R-:W-:Y:S02]  /*18f0*/  ISETP.NE.AND P2, PT, R0, RZ, P3 ;  /* 0x000000ff0000720c */ /* 0x000fe40001f45270 */
[----:B------:R-:W-:Y:S02]  /*1900*/  CS2R R10, SRZ ;  /* 0x00000000000a7805 */ /* 0x000fe4000001ff00 */
[----:B------:R-:W-:Y:S01]  /*1910*/  PLOP3.LUT P1, PT, P1, PT, PT, 0x8, 0x80 ;  /* 0x000000000080781c */ /* 0x000fe20000f2e170 */
[----:B------:R-:W-:Y:S01]  /*1920*/  IMAD.MOV.U32 R9, RZ, RZ, RZ ;  /* 0x000000ffff097224 */ /* 0x000fe200078e00ff */
[----:B------:R-:W2:Y:S01]  /*1930*/  LDCU UR38, c[0x0][0x370] ;  /* 0x00006e00ff2677ac */ /* 0x000ea20008000800 */
[----:B------:R-:W-:Y:S01]  /*1940*/  IMAD.MOV.U32 R8, RZ, RZ, 0x1 ;  /* 0x00000001ff087424 */ /* 0x000fe200078e00ff */
[----:B------:R-:W3:Y:S01]  /*1950*/  LDCU.64 UR26, c[0x0][0x348] ;  /* 0x00006900ff1a77ac */ /* 0x000ee20008000a00 */
[----:B------:R-:W-:Y:S01]  /*1960*/  ULEA.HI UR43, UR22, UR45, URZ, 0x19 ;  /* 0x0000002d162b7291 */ /* 0x000fe2000f8fc8ff */
[----:B------:R-:W4:Y:S01]  /*1970*/  LDCU UR37, c[0x0][0x374] ;  /* 0x00006e80ff2577ac */ /* 0x000f220008000800 */
[----:B-1----:R-:W-:-:S02]  /*1980*/  UIADD3 UR5, UPT, UPT, UR6, 0x7f, URZ ;  /* 0x0000007f06057890 */ /* 0x002fc4000fffe0ff */
[----:B------:R-:W-:Y:S02]  /*1990*/  UIADD3 UR47, UPT, UPT, UR6, 0xfe, URZ ;  /* 0x000000fe062f7890 */ /* 0x000fe4000fffe0ff */
[----:B------:R-:W-:Y:S01]  /*19a0*/  USHF.R.S32.HI UR4, URZ, 0x1f, UR5 ;  /* 0x0000001fff047899 */ /* 0x000fe20008011405 */
[----:B------:R-:W-:-:S03]  /*19b0*/  UMOV UR7, URZ ;  /* 0x000000ff00077c82 */ /* 0x000fc60008000000 */
[----:B------:R-:W-:Y:S02]  /*19c0*/  ULEA.HI UR4, UR4, UR5, URZ, 0x7 ;  /* 0x0000000504047291 */ /* 0x000fe4000f8f38ff */
[----:B------:R-:W-:Y:S02]  /*19d0*/  UIADD3 UR5, UPT, UPT, UR6, -0x1, URZ ;  /* 0xffffffff06057890 */ /* 0x000fe4000fffe0ff */
[----:B------:R-:W-:Y:S02]  /*19e0*/  USHF.R.S32.HI UR40, URZ, 0x7, UR4 ;  /* 0x00000007ff287899 */ /* 0x000fe40008011404 */
[----:B------:R-:W-:Y:S02]  /*19f0*/  UISETP.GE.U32.AND UP1, UPT, UR5, -0xff, UPT ;  /* 0xffffff010500788c */ /* 0x000fe4000bf26070 */
[----:B------:R-:W-:-:S04]  /*1a00*/  UISETP.LT.U32.AND UP0, UPT, UR40, 0xd, UPT ;  /* 0x0000000d2800788c */ /* 0x000fc8000bf01070 */
[----:B------:R-:W-:Y:S02]  /*1a10*/  USEL UR39, UR40, 0xd, UP0 ;  /* 0x0000000d28277887 */ /* 0x000fe40008000000 */
[----:B------:R-:W-:Y:S02]  /*1a20*/  UISETP.NE.AND UP0, UPT, UR25, URZ, UPT ;  /* 0x000000ff1900728c */ /* 0x000fe4000bf05270 */
[----:B------:R-:W-:Y:S02]  /*1a30*/  UIADD3 UR4, UPT, UPT, UR39, -0x1, URZ ;  /* 0xffffffff27047890 */ /* 0x000fe4000fffe0ff */
[----:B------:R-:W-:Y:S02]  /*1a40*/  @UP1 UIADD3 UR4, UPT, UPT, UR39, URZ, URZ ;  /* 0x000000ff27041290 */ /* 0x000fe4000fffe0ff */
[----:B------:R-:W-:Y:S02]  /*1a50*/  USEL UR23, UR41, 0x2, UP0 ;  /* 0x0000000229177887 */ /* 0x000fe40008000000 */
[----:B------:R-:W-:-:S02]  /*1a60*/  UIADD3 UR44, UPT, UPT, UR40, -UR39, URZ ;  /* 0x80000027282c7290 */ /* 0x000fc4000fffe0ff */
[----:B------:R-:W-:Y:S02]  /*1a70*/  UIADD3 UR25, UPT, UPT, UR4, 0x1, URZ ;  /* 0x0000000104197890 */ /* 0x000fe4000fffe0ff */
[----:B--234-:R-:W-:-:S12]  /*1a80*/  UIADD3 UR41, UPT, UPT, -UR4, URZ, URZ ;  /* 0x000000ff04297290 */ /* 0x01cfd8000fffe1ff */
.L_x_43:
[----:B------:R-:W-:Y:S01]  /*1a90*/  UISETP.NE.AND UP0, UPT, UR46, URZ, UPT ;  /* 0x000000ff2e00728c */ /* 0x000fe2000bf05270 */
[----:B-1----:R-:W1:Y:S08]  /*1aa0*/  S2UR UR46, SR_CgaCtaId ;  /* 0x00000000002e79c3 */ /* 0x002e700000008800 */
[----:B------:R-:W-:Y:S05]  /*1ab0*/  BRA.U UP0, `(.L_x_24) ;  /* 0x0000000100347547 */ /* 0x000fea000b800000 */
[----:B------:R-:W2:Y:S01]  /*1ac0*/  S2R R0, SR_CgaCtaId ;  /* 0x0000000000007919 */ /* 0x000ea20000008800 */
[----:B------:R-:W-:Y:S02]  /*1ad0*/  MOV R3, 0x400 ;  /* 0x0000040000037802 */ /* 0x000fe40000000f00 */
[----:B------:R-:W-:Y:S02]  /*1ae0*/  SHF.L.U32 R2, R8, 0x1f, RZ ;  /* 0x0000001f08027819 */ /* 0x000fe400000006ff */
[----:B--2---:R-:W-:-:S05]  /*1af0*/  LEA R0, R0, R3, 0x18 ;  /* 0x0000000300007211 */ /* 0x004fca00078ec0ff */
[----:B------:R-:W-:-:S04]  /*1b00*/  IMAD R3, R9, 0x8, R0 ;  /* 0x0000000809037824 */ /* 0x000fc800078e0200 */
[----:B------:R-:W2:Y:S02]  /*1b10*/  SYNCS.PHASECHK.TRANS64.TRYWAIT P0, [R3+URZ+0x170], R2 ;  /* 0x00017002030075a7 */ /* 0x000ea400080011ff */
[----:B--2---:R-:W-:Y:S05]  /*1b20*/  @!P0 BRA `(.L_x_25) ;  /* 0x00000068009c8947 */ /* 0x004fea0003800000 */
.L_x_133:
[----:B------:R-:W-:Y:S01]  /*1b30*/  VIADD R9, R9, 0x1 ;  /* 0x0000000109097836 */ /* 0x000fe20000000000 */
[----:B------:R2:W-:Y:S04]  /*1b40*/  SYNCS.ARRIVE.TRANS64.A1T0 RZ, [R3+URZ+0x160], RZ ;  /* 0x000160ff03ff79a7 */ /* 0x0005e800081000ff */
[----:B------:R-:W-:-:S04]  /*1b50*/  ISETP.NE.AND P0, PT, R9, 0x2, PT ;  /* 0x000000020900780c */ /* 0x000fc80003f05270 */
[----:B------:R-:W-:Y:S02]  /*1b60*/  SEL R9, R9, RZ, P0 ;  /* 0x000000ff09097207 */ /* 0x000fe40000000000 */
[----:B--2---:R-:W-:-:S04]  /*1b70*/  SEL R3, RZ, 0x1, P0 ;  /* 0x00000001ff037807 */ /* 0x004fc80000000000 */
[----:B------:R-:W-:-:S07]  /*1b80*/  LOP3.LUT R8, R8, R3, RZ, 0x3c, !PT ;  /* 0x0000000308087212 */ /* 0x000fce00078e3cff */
.L_x_24:
[----:B------:R-:W-:Y:S01]  /*1b90*/  UMOV UR6, 0x400 ;  /* 0x0000040000067882 */ /* 0x000fe20000000000 */
[----:B------:R-:W-:Y:S01]  /*1ba0*/  SHF.L.U32 R0, R12, 0x1f, RZ ;  /* 0x0000001f0c007819 */ /* 0x000fe200000006ff */
[----:B-1----:R-:W-:Y:S02]  /*1bb0*/  ULEA UR6, UR46, UR6, 0x18 ;  /* 0x000000062e067291 */ /* 0x002fe4000f8ec0ff */
[----:B------:R-:W-:Y:S02]  /*1bc0*/  UISETP.GE.U32.AND UP0, UPT, UR47, 0xff, UPT ;  /* 0x000000ff2f00788c */ /* 0x000fe4000bf06070 */
[----:B------:R-:W-:Y:S02]  /*1bd0*/  ULEA UR4, UR7, UR6, 0x3 ;  /* 0x0000000607047291 */ /* 0x000fe4000f8e18ff */
[----:B------:R-:W-:Y:S01]  /*1be0*/  ULEA UR11, UR24, UR45, 0x7 ;  /* 0x0000002d180b7291 */ /* 0x000fe2000f8e38ff */
[----:B------:R-:W-:-:S06]  /*1bf0*/  UMOV UR13, URZ ;  /* 0x000000ff000d7c82 */ /* 0x000fcc0008000000 */
[----:B------:R1:W2:Y:S01]  /*1c00*/  SYNCS.PHASECHK.TRANS64.TRYWAIT P0, [UR4+0x68], R0 ;  /* 0x00006800ff0075a7 */ /* 0x0002a20008001104 */
[----:B------:R-:W-:-:S04]  /*1c10*/  ULEA.HI UR4, UR20, UR20, URZ, 0x1 ;  /* 0x0000001414047291 */ /* 0x000fc8000f8f08ff */
[----:B------:R-:W-:-:S04]  /*1c20*/  USHF.L.U32 UR4, UR4, 0x6, URZ ;  /* 0x0000000604047899 */ /* 0x000fc800080006ff */
[----:B------:R-:W-:-:S04]  /*1c30*/  ULOP3.LUT UR35, UR4, 0xffffff80, URZ, 0xc0, !UPT ;  /* 0xffffff8004237892 */ /* 0x000fc8000f8ec0ff */
[----:B------:R-:W-:Y:S01]  /*1c40*/  UIADD3 UR35, UPT, UPT, UR43, UR35, URZ ;  /* 0x000000232b237290 */ /* 0x000fe2000fffe0ff */
[----:B------:R-:W-:Y:S11]  /*1c50*/  BRA.U !UP0, `(.L_x_26) ;  /* 0x0000000108c47547 */ /* 0x000ff6000b800000 */
[----:B------:R-:W-:Y:S01]  /*1c60*/  UMOV UR16, UR41 ;  /* 0x0000002900107c82 */ /* 0x000fe20008000000 */
[----:B------:R-:W-:Y:S01]  /*1c70*/  UMOV UR4, UR7 ;  /* 0x0000000700047c82 */ /* 0x000fe20008000000 */
[----:B------:R-:W-:-:S05]  /*1c80*/  UMOV UR34, URZ ;  /* 0x000000ff00227c82 */ /* 0x000fca0008000000 */
.L_x_32:
[----:B------:R-:W-:Y:S01]  /*1c90*/  ULEA UR33, UR4, UR6, 0x3 ;  /* 0x0000000604217291 */ /* 0x000fe2000f8e18ff */
[----:B------:R-:W-:Y:S01]  /*1ca0*/  @P3 MOV R2, 0x8000 ;  /* 0x0000800000023802 */ /* 0x000fe20000000f00 */
[----:B--234-:R-:W-:Y:S10]  /*1cb0*/  @P0 BRA `(.L_x_27) ;  /* 0x00000000000c0947 */ /* 0x01cff40003800000 */
[----:B------:R-:W-:-:S04]  /*1cc0*/  SHF.L.U32 R3, R12, 0x1f, RZ ;  /* 0x0000001f0c037819 */ /* 0x000fc800000006ff */
[----:B------:R-:W2:Y:S02]  /*1cd0*/  SYNCS.PHASECHK.TRANS64.TRYWAIT P0, [UR33+0x68], R3 ;  /* 0x00006803ff0075a7 */ /* 0x000ea40008001121 */
[----:B--2---:R-:W-:Y:S05]  /*1ce0*/  @!P0 BRA `(.L_x_28) ;  /* 0x0000006800408947 */ /* 0x004fea0003800000 */
.L_x_27:
[----:B------:R2:W-:Y:S01]  /*1cf0*/  @P3 SYNCS.ARRIVE.TRANS64 RZ, [UR33], R2 ;  /* 0x00000002ffff39a7 */ /* 0x0005e20008000021 */
[----:B------:R-:W-:Y:S02]  /*1d00*/  ULOP3.LUT UR5, UR23, 0x2, URZ, 0xfc, !UPT ;  /* 0x0000000217057892 */ /* 0x000fe4000f8efcff */
[----:B------:R-:W-:Y:S02]  /*1d10*/  UIADD3 UR16, UPT, UPT, UR16, 0x1, URZ ;  /* 0x0000000110107890 */ /* 0x000fe4000fffe0ff */
[----:B------:R-:W-:Y:S02]  /*1d20*/  UISETP.NE.AND UP0, UPT, UR5, 0x2, UPT ;  /* 0x000000020500788c */ /* 0x000fe4000bf05270 */
[----:B------:R-:W-:-:S07]  /*1d30*/  UISETP.NE.AND UP2, UPT, UR16, 0x1, UPT ;  /* 0x000000011000788c */ /* 0x000fce000bf45270 */
[----:B------:R-:W-:Y:S05]  /*1d40*/  BRA.U UP0, `(.L_x_29) ;  /* 0x0000000100047547 */ /* 0x000fea000b800000 */
[----:B------:R-:W-:Y:S05]  /*1d50*/  BPT.TRAP 0x1 ;  /* 0x000000040000795c */ /* 0x000fea0000300000 */
.L_x_29:
[----:B------:R-:W-:Y:S04]  /*1d60*/  BSSY.RECONVERGENT B0, `(.L_x_30) ;  /* 0x0000003000007945 */ /* 0x000fe80003800200 */
[----:B------:R-:W-:Y:S05]  /*1d70*/  @!P2 BRA `(.L_x_31) ;  /* 0x000000000004a947 */ /* 0x000fea0003800000 */
[----:B------:R-:W-:Y:S05]  /*1d80*/  BPT.TRAP 0x1 ;  /* 0x000000040000795c */ /* 0x000fea0000300000 */
.L_x_31:
[----:B------:R-:W-:Y:S05]  /*1d90*/  BSYNC.RECONVERGENT B0 ;  /* 0x0000000000007941 */ /* 0x000fea0003800200 */
.L_x_30:
[----:B------:R-:W-:Y:S02]  /*1da0*/  UIADD3 UR5, UPT, UPT, UR4, 0x1, URZ ;  /* 0x0000000104057890 */ /* 0x000fe4000fffe0ff */
[----:B------:R-:W-:Y:S02]  /*1db0*/  UIADD3 UR14, UP1, UPT, UR26, 0x80, URZ ;  /* 0x000000801a0e7890 */ /* 0x000fe4000ff3e0ff */
[----:B------:R-:W-:Y:S02]  /*1dc0*/  UISETP.NE.AND UP0, UPT, UR5, 0xd, UPT ;  /* 0x0000000d0500788c */ /* 0x000fe4000bf05270 */
[----:B------:R-:W-:Y:S02]  /*1dd0*/  ULOP3.LUT UR33, UR33, 0xfefffff8, URZ, 0xc0, !UPT ;  /* 0xfefffff821217892 */ /* 0x000fe4000f8ec0ff */
[----:B------:R-:W-:Y:S02]  /*1de0*/  USEL UR8, URZ, 0x1, UP0 ;  /* 0x00000001ff087887 */ /* 0x000fe40008000000 */
[----:B------:R-:W-:-:S02]  /*1df0*/  USEL UR7, UR5, URZ, UP0 ;  /* 0x000000ff05077287 */ /* 0x000fc40008000000 */
[----:B------:R-:W-:Y:S02]  /*1e00*/  UIADD3.X UR15, UPT, UPT, URZ, UR27, URZ, UP1, !UPT ;  /* 0x0000001bff0f7290 */ /* 0x000fe40008ffe4ff */
[----:B------:R-:W-:Y:S01]  /*1e10*/  ULEA UR5, UR7, UR6, 0x3 ;  /* 0x0000000607057291 */ /* 0x000fe2000f8e18ff */
[----:B------:R-:W-:Y:S01]  /*1e20*/  LOP3.LUT R12, R12, UR8, RZ, 0x3c, !PT ;  /* 0x000000080c0c7c12 */ /* 0x000fe2000f8e3cff */
[----:B------:R-:W-:Y:S02]  /*1e30*/  USHF.L.U32 UR8, UR4, 0xd, URZ ;  /* 0x0000000d04087899 */ /* 0x000fe400080006ff */
[----:B------:R-:W-:Y:S01]  /*1e40*/  UIADD3 UR4, UP0, UPT, UR26, 0x180, URZ ;  /* 0x000001801a047890 */ /* 0x000fe2000ff1e0ff */
[----:B-1----:R-:W-:Y:S01]  /*1e50*/  SHF.L.U32 R0, R12, 0x1f, RZ ;  /* 0x0000001f0c007819 */ /* 0x002fe200000006ff */
[----:B------:R-:W-:Y:S02]  /*1e60*/  ULOP3.LUT UR32, UR8, UR22, URZ, 0xfc, !UPT ;  /* 0x0000001608207292 */ /* 0x000fe4000f8efcff */
[----:B------:R-:W-:Y:S01]  /*1e70*/  UPRMT UR13, URZ, 0x5410, UR21 ;  /* 0x00005410ff0d7896 */ /* 0x000fe20008000015 */
[----:B------:R3:W4:Y:S01]  /*1e80*/  SYNCS.PHASECHK.TRANS64.TRYWAIT P0, [UR5+0x68], R0 ;  /* 0x00006800ff0075a7 */ /* 0x0007220008001105 */
[----:B------:R-:W-:-:S02]  /*1e90*/  UIADD3 UR32, UPT, UPT, UR6, 0x4300, UR32 ;  /* 0x0000430006207890 */ /* 0x000fc4000fffe020 */
[----:B------:R-:W-:Y:S02]  /*1ea0*/  UIADD3 UR8, UPT, UPT, UR6, 0x1e300, UR8 ;  /* 0x0001e30006087890 */ /* 0x000fe4000fffe008 */
[----:B------:R-:W-:Y:S01]  /*1eb0*/  UIADD3.X UR5, UPT, UPT, URZ, UR27, URZ, UP0, !UPT ;  /* 0x0000001bff057290 */ /* 0x000fe200087fe4ff */
[----:B------:R-:W-:Y:S01]  /*1ec0*/  UMOV UR18, 0x0 ;  /* 0x0000000000127882 */ /* 0x000fe20000000000 */
[----:B------:R-:W-:Y:S01]  /*1ed0*/  UMOV UR19, 0x10000000 ;  /* 0x1000000000137882 */ /* 0x000fe20000000000 */
[----:B------:R-:W-:Y:S01]  /*1ee0*/  UMOV UR10, UR34 ;  /* 0x00000022000a7c82 */ /* 0x000fe20008000000 */
[----:B------:R-:W-:Y:S01]  /*1ef0*/  UMOV UR12, UR36 ;  /* 0x00000024000c7c82 */ /* 0x000fe20008000000 */
[----:B------:R-:W-:Y:S01]  /*1f00*/  UMOV UR9, UR33 ;  /* 0x0000002100097c82 */ /* 0x000fe20008000000 */
[----:B------:R1:W-:Y:S03]  /*1f10*/  UTMALDG.3D.MULTICAST.2CTA [UR32], [UR14], UR13, desc[UR18] ;  /* 0x000012200e0073b4 */ /* 0x0003e6000821180d */
[----:B------:R2:W-:Y:S01]  /*1f20*/  UTMALDG.3D.2CTA [UR8], [UR4], desc[UR18] ;  /* 0x00001208040075b4 */ /* 0x0005e20008211000 */
[----:B-1----:R-:W-:Y:S01]  /*1f30*/  UIADD3 UR34, UPT, UPT, UR34, 0x80, URZ ;  /* 0x0000008022227890 */ /* 0x002fe2000fffe0ff */
[----:B------:R-:W-:Y:S01]  /*1f40*/  UMOV UR13, UR25 ;  /* 0x00000019000d7c82 */ /* 0x000fe20008000000 */
[----:B--2---:R-:W-:Y:S01]  /*1f50*/  UMOV UR4, UR7 ;  /* 0x0000000700047c82 */ /* 0x004fe20008000000 */
[----:B------:R-:W-:Y:S09]  /*1f60*/  BRA.U UP2, `(.L_x_32) ;  /* 0xfffffffd02487547 */ /* 0x000ff2000b83ffff */
.L_x_26:
[----:B------:R-:W-:Y:S01]  /*1f70*/  ULEA UR4, UR7, UR6, 0x3 ;  /* 0x0000000607047291 */ /* 0x000fe2000f8e18ff */
[----:B-1-3--:R-:W-:Y:S01]  /*1f80*/  SHF.L.U32 R0, R12, 0x1f, RZ ;  /* 0x0000001f0c007819 */ /* 0x00afe200000006ff */
[----:B------:R-:W-:Y:S01]  /*1f90*/  @!P1 SYNCS.ARRIVE.TRANS64.A1T0 RZ, [UR6+0xf8], RZ ;  /* 0x0000f8ffffff99a7 */ /* 0x000fe20008100006 */
[----:B------:R-:W-:-:S06]  /*1fa0*/  UISETP.GT.AND UP0, UPT, UR40, UR39, UPT ;  /* 0x000000272800728c */ /* 0x000fcc000bf04270 */
[----:B--2-4-:R1:W2:Y:S03]  /*1fb0*/  SYNCS.PHASECHK.TRANS64.TRYWAIT P0, [UR4+0x68], R0 ;  /* 0x00006800ff0075a7 */ /* 0x0142a60008001104 */
[----:B------:R-:W-:Y:S05]  /*1fc0*/  BRA.U !UP0, `(.L_x_33) ;  /* 0x0000000108c47547 */ /* 0x000fea000b800000 */
[----:B------:R-:W-:Y:S01]  /*1fd0*/  UIADD3 UR24, UPT, UPT, UR44, UR13, URZ ;  /* 0x0000000d2c187290 */ /* 0x000fe2000fffe0ff */
[----:B------:R-:W-:-:S11]  /*1fe0*/  UMOV UR4, UR7 ;  /* 0x0000000700047c82 */ /* 0x000fd60008000000 */
.L_x_39:
[----:B------:R-:W-:Y:S01]  /*1ff0*/  ULEA UR17, UR4, UR6, 0x3 ;  /* 0x0000000604117291 */ /* 0x000fe2000f8e18ff */
[----:B--2---:R-:W-:Y:S01]  /*2000*/  @P3 MOV R2, 0x8000 ;  /* 0x0000800000023802 */ /* 0x004fe20000000f00 */
[----:B--2-4-:R-:W-:Y:S10]  /*2010*/  @P0 BRA `(.L_x_34) ;  /* 0x00000000000c0947 */ /* 0x014ff40003800000 */
[----:B------:R-:W-:-:S04]  /*2020*/  SHF.L.U32 R3, R12, 0x1f, RZ ;  /* 0x0000001f0c037819 */ /* 0x000fc800000006ff */
[----:B------:R-:W2:Y:S02]  /*2030*/  SYNCS.PHASECHK.TRANS64.TRYWAIT P0, [UR17+0x68], R3 ;  /* 0x00006803ff0075a7 */ /* 0x000ea40008001111 */
[----:B--2---:R-:W-:Y:S05]  /*2040*/  @!P0 BRA `(.L_x_35) ;  /* 0x0000006400808947 */ /* 0x004fea0003800000 */
.L_x_34:
[----:B------:R2:W-:Y:S01]  /*2050*/  @P3 SYNCS.ARRIVE.TRANS64 RZ, [UR17], R2 ;  /* 0x00000002ffff39a7 */ /* 0x0005e20008000011 */
[----:B------:R-:W-:-:S04]  /*2060*/  ULOP3.LUT UR5, UR23, 0x2, URZ, 0xfc, !UPT ;  /* 0x0000000217057892 */ /* 0x000fc8000f8efcff */
[----:B------:R-:W-:-:S09]  /*2070*/  UISETP.NE.AND UP0, UPT, UR5, 0x2, UPT ;  /* 0x000000020500788c */ /* 0x000fd2000bf05270 */
[----:B------:R-:W-:Y:S05]  /*2080*/  BRA.U UP0, `(.L_x_36) ;  /* 0x0000000100047547 */ /* 0x000fea000b800000 */
[----:B------:R-:W-:Y:S05]  /*2090*/  BPT.TRAP 0x1 ;  /* 0x000000040000795c */ /* 0x000fea0000300000 */
.L_x_36:
[----:B------:R-:W-:Y:S04]  /*20a0*/  BSSY.RECONVERGENT B0, `(.L_x_37) ;  /* 0x0000003000007945 */ /* 0x000fe80003800200 */
[----:B------:R-:W-:Y:S05]  /*20b0*/  @!P2 BRA `(.L_x_38) ;  /* 0x000000000004a947 */ /* 0x000fea0003800000 */
[----:B------:R-:W-:Y:S05]  /*20c0*/  BPT.TRAP 0x1 ;  /* 0x000000040000795c */ /* 0x000fea0000300000 */
.L_x_38:
[----:B------:R-:W-:Y:S05]  /*20d0*/  BSYNC.RECONVERGENT B0 ;  /* 0x0000000000007941 */ /* 0x000fea0003800200 */
.L_x_37:
[----:B------:R-:W-:Y:S02]  /*20e0*/  UIADD3 UR5, UPT, UPT, UR4, 0x1, URZ ;  /* 0x0000000104057890 */ /* 0x000fe4000fffe0ff */
[----:B------:R-:W-:Y:S02]  /*20f0*/  USHF.L.U32 UR18, UR13, 0x7, URZ ;  /* 0x000000070d127899 */ /* 0x000fe400080006ff */
[----:B------:R-:W-:Y:S02]  /*2100*/  UISETP.NE.AND UP0, UPT, UR5, 0xd, UPT ;  /* 0x0000000d0500788c */ /* 0x000fe4000bf05270 */
[----:B------:R-:W-:Y:S02]  /*2110*/  ULOP3.LUT UR17, UR17, 0xfefffff8, URZ, 0xc0, !UPT ;  /* 0xfefffff811117892 */ /* 0x000fe4000f8ec0ff */
[----:B------:R-:W-:Y:S02]  /*2120*/  USEL UR8, URZ, 0x1, UP0 ;  /* 0x00000001ff087887 */ /* 0x000fe40008000000 */
[----:B------:R-:W-:-:S02]  /*2130*/  USEL UR7, UR5, URZ, UP0 ;  /* 0x000000ff05077287 */ /* 0x000fc40008000000 */
[----:B------:R-:W-:Y:S02]  /*2140*/  UIADD3 UR14, UP0, UPT, UR26, 0x180, URZ ;  /* 0x000001801a0e7890 */ /* 0x000fe4000ff1e0ff */
        /* <DEDUP_REMOVED lines=9> */
[----:B------:R-:W-:Y:S02]  /*21e0*/  UIADD3.X UR5, UPT, UPT, URZ, UR27, URZ, UP1, !UPT ;  /* 0x0000001bff057290 */ /* 0x000fe40008ffe4ff */
[----:B------:R-:W-:Y:S02]  /*21f0*/  UIADD3 UR8, UPT, UPT, UR6, 0x1e300, UR8 ;  /* 0x0001e30006087890 */ /* 0x000fe4000fffe008 */
[----:B------:R-:W-:Y:S01]  /*2200*/  UIADD3.X UR15, UPT, UPT, URZ, UR27, URZ, UP0, !UPT ;  /* 0x0000001bff0f7290 */ /* 0x000fe200087fe4ff */
[----:B------:R-:W-:Y:S01]  /*2210*/  UMOV UR28, 0x0 ;  /* 0x00000000001c7882 */ /* 0x000fe20000000000 */
[----:B------:R-:W-:Y:S01]  /*2220*/  UMOV UR29, 0x10000000 ;  /* 0x10000000001d7882 */ /* 0x000fe20000000000 */
[----:B------:R-:W-:Y:S01]  /*2230*/  UMOV UR19, UR35 ;  /* 0x0000002300137c82 */ /* 0x000fe20008000000 */
[----:B------:R-:W-:Y:S01]  /*2240*/  UMOV UR20, UR36 ;  /* 0x0000002400147c82 */ /* 0x000fe20008000000 */
[----:B------:R-:W-:Y:S01]  /*2250*/  UMOV UR12, UR36 ;  /* 0x00000024000c7c82 */ /* 0x000fe20008000000 */
[----:B------:R1:W-:Y:S01]  /*2260*/  UTMALDG.3D.MULTICAST.2CTA [UR16], [UR4], UR10, desc[UR28] ;  /* 0x00001c10040073b4 */ /* 0x0003e2000821180a */
[----:B------:R-:W-:Y:S01]  /*2270*/  UMOV UR9, UR17 ;  /* 0x0000001100097c82 */ /* 0x000fe20008000000 */
[----:B------:R-:W-:-:S04]  /*2280*/  UIADD3 UR13, UPT, UPT, UR13, 0x1, URZ ;  /* 0x000000010d0d7890 */ /* 0x000fc8000fffe0ff */
[----:B------:R-:W-:Y:S01]  /*2290*/  UISETP.NE.AND UP0, UPT, UR13, UR24, UPT ;  /* 0x000000180d00728c */ /* 0x000fe2000bf05270 */
[----:B-1----:R-:W-:Y:S01]  /*22a0*/  UMOV UR10, UR18 ;  /* 0x00000012000a7c82 */ /* 0x002fe20008000000 */
[----:B------:R-:W-:Y:S01]  /*22b0*/  UMOV UR4, UR7 ;  /* 0x0000000700047c82 */ /* 0x000fe20008000000 */
[----:B------:R3:W-:Y:S06]  /*22c0*/  UTMALDG.3D.2CTA [UR8], [UR14], desc[UR28] ;  /* 0x00001c080e0075b4 */ /* 0x0007ec0008211000 */
[----:B---3--:R-:W-:Y:S05]  /*22d0*/  BRA.U UP0, `(.L_x_39) ;  /* 0xfffffffd00447547 */ /* 0x008fea000b83ffff */
.L_x_33:
[C---:B------:R-:W-:Y:S01]  /*22e0*/  LEA R3, R11.reuse, UR6, 0x3 ;  /* 0x000000060b037c11 */ /* 0x040fe2000f8e18ff */
[----:B------:R-:W-:Y:S01]  /*22f0*/  NOP ;  /* 0x0000000000007918 */ /* 0x000fe20000000000 */
[----:B-1----:R-:W-:Y:S02]  /*2300*/  SHF.L.U32 R0, R10, 0x1f, RZ ;  /* 0x0000001f0a007819 */ /* 0x002fe400000006ff */
[----:B------:R-:W-:Y:S02]  /*2310*/  LEA R5, R11, UR6, 0x4 ;  /* 0x000000060b057c11 */ /* 0x000fe4000f8e20ff */
[----:B--2-4-:R-:W1:Y:S02]  /*2320*/  SYNCS.PHASECHK.TRANS64.TRYWAIT P0, [R3+URZ+0x100], R0 ;  /* 0x00010000030075a7 */ /* 0x014e6400080011ff */
[----:B-1----:R-:W-:Y:S05]  /*2330*/  @!P0 BRA `(.L_x_40) ;  /* 0x0000006000dc8947 */ /* 0x002fea0003800000 */
.L_x_136:
[----:B------:R-:W2:Y:S01]  /*2340*/  LDS.128 R4, [R5+0x190] ;  /* 0x0001900005047984 */ /* 0x000ea20000000c00 */
[----:B------:R-:W-:Y:S01]  /*2350*/  UISETP.GE.AND UP0, UPT, UR42, 0x1, UPT ;  /* 0x000000012a00788c */ /* 0x000fe2000bf06270 */
[----:B------:R-:W-:Y:S01]  /*2360*/  @!PT LDS RZ, [RZ] ;  /* 0x00000000fffff984 */ /* 0x000fe20000000800 */
[----:B------:R-:W-:Y:S01]  /*2370*/  @!PT LDS RZ, [RZ] ;  /* 0x00000000fffff984 */ /* 0x000fe20000000800 */
[----:B------:R-:W-:Y:S01]  /*2380*/  @!PT LDS RZ, [RZ] ;  /* 0x00000000fffff984 */ /* 0x000fe20000000800 */
[----:B------:R-:W-:Y:S01]  /*2390*/  @!PT LDS RZ, [RZ] ;  /* 0x00000000fffff984 */ /* 0x000fe20000000800 */
[----:B------:R3:W-:Y:S06]  /*23a0*/  MEMBAR.ALL.CTA ;  /* 0x0000000000007992 */ /* 0x0007ec0000008000 */
[----:B---3--:R-:W3:Y:S01]  /*23b0*/  FENCE.VIEW.ASYNC.S ;  /* 0x00000000000073c6 */ /* 0x008ee20000000000 */
[----:B--2---:R-:W-:-:S13]  /*23c0*/  LOP3.LUT P0, RZ, R6, 0x1, RZ, 0xc0, !PT ;  /* 0x0000000106ff7812 */ /* 0x004fda000780c0ff */
[----:B---3--:R-:W-:Y:S01]  /*23d0*/  VOTEU.ANY UP1, P0 ;  /* 0x0000000000ff7886 */ /* 0x008fe20000020100 */
[----:B------:R-:W-:-:S13]  /*23e0*/  PLOP3.LUT P0, PT, PT, PT, UP1, 0x80, 0x8 ;  /* 0x000000000008781c */ /* 0x000fda0003f0f018 */
[----:B-1----:R-:W-:Y:S02]  /*23f0*/  @P0 LOP3.LUT R0, R5, 0xffff, RZ, 0xc0, !PT ;  /* 0x0000ffff05000812 */ /* 0x002fe400078ec0ff */
[----:B------:R-:W-:Y:S02]  /*2400*/  @P0 MOV R2, R4 ;  /* 0x0000000400020202 */ /* 0x000fe40000000f00 */
[----:B------:R-:W-:Y:S01]  /*2410*/  @P0 R2UR UR5, R0 ;  /* 0x00000000000502ca */ /* 0x000fe200000e0000 */
[----:B------:R-:W-:Y:S01]  /*2420*/  VIADD R0, R3, 0x110 ;  /* 0x0000011003007836 */ /* 0x000fe20000000000 */
[----:B------:R-:W-:Y:S02]  /*2430*/  @P0 SHF.R.U32.HI R4, RZ, 0x10, R5 ;  /* 0x00000010ff040819 */ /* 0x000fe40000011605 */
[----:B------:R-:W-:Y:S02]  /*2440*/  @P0 R2UR UR8, R2 ;  /* 0x00000000020802ca */ /* 0x000fe400000e0000 */
[----:B------:R-:W-:-:S02]  /*2450*/  PRMT R0, RZ, 0x654, R0 ;  /* 0x00000654ff007816 */ /* 0x000fc40000000000 */
[----:B------:R-:W-:Y:S02]  /*2460*/  @P0 R2UR UR4, R4 ;  /* 0x00000000040402ca */ /* 0x000fe400000e0000 */
[----:B------:R1:W-:Y:S03]  /*2470*/  SYNCS.ARRIVE.TRANS64.RED.A1T0 RZ, [R0+URZ], RZ ;  /* 0x000000ff00ff79a7 */ /* 0x0003e600081004ff */
[----:B------:R-:W-:-:S04]  /*2480*/  @UP1 UMOV UR30, UR5 ;  /* 0x00000005001e1c82 */ /* 0x000fc80008000000 */
[----:B------:R-:W-:-:S04]  /*2490*/  @UP1 UMOV UR31, UR8 ;  /* 0x00000008001f1c82 */ /* 0x000fc80008000000 */
[----:B------:R-:W-:Y:S01]  /*24a0*/  @UP1 UMOV UR36, UR4 ;  /* 0x0000000400241c82 */ /* 0x000fe20008000000 */
[----:B------:R-:W-:Y:S05]  /*24b0*/  BRA.U !UP0, `(.L_x_41) ;  /* 0x0000000108d47547 */ /* 0x000fea000b800000 */
[----:B------:R-:W2:Y:S01]  /*24c0*/  LDCU.128 UR12, c[0x0][0xb10] ;  /* 0x00016200ff0c77ac */ /* 0x000ea20008000c00 */
[----:B------:R-:W3:Y:S01]  /*24d0*/  LDCU UR24, c[0x0][0xb20] ;  /* 0x00016400ff1877ac */ /* 0x000ee20008000800 */
[----:B------:R-:W4:Y:S01]  /*24e0*/  LDCU UR20, c[0x0][0xb0c] ;  /* 0x00016180ff1477ac */ /* 0x000f220008000800 */
[----:B------:R-:W1:Y:S01]  /*24f0*/  LDCU.64 UR10, c[0x0][0xb28] ;  /* 0x00016500ff0a77ac */ /* 0x000e620008000a00 */
[----:B------:R-:W-:Y:S02]  /*2500*/  UISETP.NE.AND UP3, UPT, UR42, 0x1, UPT ;  /* 0x000000012a00788c */ /* 0x000fe4000bf65270 */
[----:B--2---:R-:W-:Y:S02]  /*2510*/  UIMAD.WIDE.U32 UR8, UR37, UR15, URZ ;  /* 0x0000000f250872a5 */ /* 0x004fe4000f8e00ff */
[----:B------:R-:W-:Y:S02]  /*2520*/  UIMAD.WIDE.U32 UR4, UR38, UR12, URZ ;  /* 0x0000000c260472a5 */ /* 0x000fe4000f8e00ff */
[----:B------:R-:W-:-:S02]  /*2530*/  UISETP.NE.AND UP0, UPT, UR14, 0x1, UPT ;  /* 0x000000010e00788c */ /* 0x000fc4000bf05270 */
[----:B------:R-:W-:Y:S01]  /*2540*/  UIMAD.WIDE.U32 UR28, UR30, UR15, URZ ;  /* 0x0000000f1e1c72a5 */ /* 0x000fe2000f8e00ff */
[----:B------:R-:W-:Y:S02]  /*2550*/  UMOV UR8, UR9 ;  /* 0x0000000900087c82 */ /* 0x000fe40008000000 */
[----:B------:R-:W-:Y:S01]  /*2560*/  UMOV UR4, UR5 ;  /* 0x0000000500047c82 */ /* 0x000fe20008000000 */
[----:B---3--:R-:W-:Y:S02]  /*2570*/  USHF.R.U32.HI UR8, URZ, UR24, UR8 ;  /* 0x00000018ff087299 */ /* 0x008fe40008011608 */
[----:B----4-:R-:W-:Y:S02]  /*2580*/  UISETP.NE.AND UP2, UPT, UR20, 0x1, UPT ;  /* 0x000000011400788c */ /* 0x010fe4000bf45270 */
[----:B------:R-:W-:Y:S02]  /*2590*/  USHF.R.U32.HI UR4, URZ, UR13, UR4 ;  /* 0x0000000dff047299 */ /* 0x000fe40008011604 */
[----:B------:R-:W-:-:S02]  /*25a0*/  USEL UR5, UR37, UR8, !UP0 ;  /* 0x0000000825057287 */ /* 0x000fc4000c000000 */
[----:B------:R-:W-:Y:S02]  /*25b0*/  USEL UR8, UR38, UR4, !UP2 ;  /* 0x0000000426087287 */ /* 0x000fe4000d000000 */
[----:B-1----:R-:W-:Y:S01]  /*25c0*/  UIMAD.WIDE.U32 UR16, UR5, UR10, URZ ;  /* 0x0000000a051072a5 */ /* 0x002fe2000f8e00ff */
[----:B------:R-:W-:Y:S01]  /*25d0*/  UMOV UR4, UR29 ;  /* 0x0000001d00047c82 */ /* 0x000fe20008000000 */
[----:B------:R-:W-:Y:S02]  /*25e0*/  UIMAD.WIDE.U32 UR18, UR31, UR12, URZ ;  /* 0x0000000c1f1272a5 */ /* 0x000fe4000f8e00ff */
[----:B------:R-:W-:-:S03]  /*25f0*/  UIMAD.WIDE.U32 UR28, UR8, UR10, URZ ;  /* 0x0000000a081c72a5 */ /* 0x000fc6000f8e00ff */
[----:B------:R-:W-:Y:S01]  /*2600*/  UMOV UR16, UR17 ;  /* 0x0000001100107c82 */ /* 0x000fe20008000000 */
[----:B------:R-:W-:Y:S02]  /*2610*/  USHF.R.U32.HI UR4, URZ, UR24, UR4 ;  /* 0x00000018ff047299 */ /* 0x000fe40008011604 */
[----:B------:R-:W-:Y:S01]  /*2620*/  @UP3 USHF.R.U32.HI UR5, URZ, UR11, UR16 ;  /* 0x0000000bff053299 */ /* 0x000fe20008011610 */
[----:B------:R-:W-:Y:S01]  /*2630*/  UMOV UR18, UR19 ;  /* 0x0000001300127c82 */ /* 0x000fe20008000000 */
[----:B------:R-:W-:Y:S01]  /*2640*/  UMOV UR28, UR29 ;  /* 0x0000001d001c7c82 */ /* 0x000fe20008000000 */
[----:B------:R-:W-:Y:S02]  /*2650*/  USHF.R.U32.HI UR13, URZ, UR13, UR18 ;  /* 0x0000000dff0d7299 */ /* 0x000fe40008011612 */
[----:B------:R-:W-:Y:S02]  /*2660*/  USEL UR4, UR30, UR4, !UP0 ;  /* 0x000000041e047287 */ /* 0x000fe4000c000000 */
[----:B------:R-:W-:-:S02]  /*2670*/  @UP3 USHF.R.U32.HI UR8, URZ, UR11, UR28 ;  /* 0x0000000bff083299 */ /* 0x000fc4000801161c */
[----:B------:R-:W-:Y:S02]  /*2680*/  UIMAD UR9, UR42, UR5, URZ ;  /* 0x000000052a0972a4 */ /* 0x000fe4000f8e02ff */
[----:B------:R-:W-:Y:S02]  /*2690*/  USEL UR5, UR31, UR13, !UP2 ;  /* 0x0000000d1f057287 */ /* 0x000fe4000d000000 */
[----:B------:R-:W-:Y:S02]  /*26a0*/  UIMAD UR12, UR42, UR8, URZ ;  /* 0x000000082a0c72a4 */ /* 0x000fe4000f8e02ff */
[----:B------:R-:W-:Y:S02]  /*26b0*/  UISETP.GE.AND UP0, UPT, UR4, UR9, UPT ;  /* 0x000000090400728c */ /* 0x000fe4000bf06270 */
[----:B------:R-:W-:Y:S02]  /*26c0*/  UIMAD.WIDE.U32 UR16, UR4, UR10, URZ ;  /* 0x0000000a041072a5 */ /* 0x000fe4000f8e00ff */
[----:B------:R-:W-:-:S02]  /*26d0*/  UISETP.GE.OR UP0, UPT, UR5, UR12, UP0 ;  /* 0x0000000c0500728c */ /* 0x000fc40008706670 */
        /* <DEDUP_REMOVED lines=19> */
.L_x_41:
[----:B------:R-:W2:Y:S02]  /*2810*/  LDCU UR4, c[0x0][0xb30] ;  /* 0x00016600ff0477ac */ /* 0x000ea40008000800 */
[----:B--2---:R-:W-:-:S09]  /*2820*/  UISETP.NE.AND UP0, UPT, UR4, 0x1, UPT ;  /* 0x000000010400788c */ /* 0x004fd2000bf05270 */
[----:B------:R-:W-:Y:S05]  /*2830*/  BRA.U UP0, `(.L_x_42) ;  /* 0x0000000100447547 */ /* 0x000fea000b800000 */
[----:B------:R-:W2:Y:S01]  /*2840*/  LDCU.128 UR12, c[0x0][0xb10] ;  /* 0x00016200ff0c77ac */ /* 0x000ea20008000c00 */
[----:B------:R-:W3:Y:S01]  /*2850*/  LDCU UR10, c[0x0][0xb0c] ;  /* 0x00016180ff0a77ac */ /* 0x000ee20008000800 */
[----:B------:R-:W4:Y:S01]  /*2860*/  LDCU UR11, c[0x0][0xb20] ;  /* 0x00016400ff0b77ac */ /* 0x000f220008000800 */
[----:B--2---:R-:W-:Y:S02]  /*2870*/  UIMAD.WIDE.U32 UR8, UR31, UR12, URZ ;  /* 0x0000000c1f0872a5 */ /* 0x004fe4000f8e00ff */
[----:B------:R-:W-:Y:S02]  /*2880*/  UIMAD.WIDE.U32 UR4, UR30, UR15, URZ ;  /* 0x0000000f1e0472a5 */ /* 0x000fe4000f8e00ff */
[----:B---3--:R-:W-:Y:S02]  /*2890*/  UISETP.NE.AND UP2, UPT, UR10, 0x1, UPT ;  /* 0x000000010a00788c */ /* 0x008fe4000bf45270 */
[----:B------:R-:W-:Y:S01]  /*28a0*/  UISETP.NE.AND UP0, UPT, UR14, 0x1, UPT ;  /* 0x000000010e00788c */ /* 0x000fe2000bf05270 */
[----:B------:R-:W-:-:S02]  /*28b0*/  UMOV UR8, UR9 ;  /* 0x0000000900087c82 */ /* 0x000fc40008000000 */
[----:B------:R-:W-:Y:S01]  /*28c0*/  UMOV UR4, UR5 ;  /* 0x0000000500047c82 */ /* 0x000fe20008000000 */
[----:B------:R-:W-:Y:S02]  /*28d0*/  USHF.R.U32.HI UR13, URZ, UR13, UR8 ;  /* 0x0000000dff0d7299 */ /* 0x000fe40008011608 */
[----:B----4-:R-:W-:Y:S02]  /*28e0*/  USHF.R.U32.HI UR4, URZ, UR11, UR4 ;  /* 0x0000000bff047299 */ /* 0x010fe40008011604 */
[----:B------:R-:W-:Y:S02]  /*28f0*/  USEL UR5, UR31, UR13, !UP2 ;  /* 0x0000000d1f057287 */ /* 0x000fe4000d000000 */
[----:B------:R-:W-:-:S04]  /*2900*/  USEL UR4, UR30, UR4, !UP0 ;  /* 0x000000041e047287 */ /* 0x000fc8000c000000 */
[----:B------:R-:W-:Y:S02]  /*2910*/  UIADD3 UR8, UPT, UPT, UR5, -UR4, URZ ;  /* 0x8000000405087290 */ /* 0x000fe4000fffe0ff */
[----:B------:R-:W-:Y:S02]  /*2920*/  UIADD3 UR4, UPT, UPT, -UR5, UR4, URZ ;  /* 0x0000000405047290 */ /* 0x000fe4000fffe1ff */
[----:B------:R-:W-:Y:S02]  /*2930*/  UIMAD UR30, UR8, UR14, UR30 ;  /* 0x0000000e081e72a4 */ /* 0x000fe4000f8e021e */
[----:B------:R-:W-:-:S12]  /*2940*/  UIMAD UR31, UR4, UR10, UR31 ;  /* 0x0000000a041f72a4 */ /* 0x000fd8000f8e021f */
.L_x_42:
[----:B------:R-:W-:Y:S01]  /*2950*/  VIADD R11, R11, 0x1 ;  /* 0x000000010b0b7836 */ /* 0x000fe20000000000 */
[----:B------:R-:W-:Y:S01]  /*2960*/  R2UR UR4, R88 ;  /* 0x00000000580472ca */ /* 0x000fe200000e0000 */
[----:B------:R-:W-:Y:S01]  /*2970*/  UIADD3 UR24, UPT, UPT, UR30, UR63, URZ ;  /* 0x0000003f1e187290 */ /* 0x000fe2000fffe0ff */
[----:B------:R-:W-:Y:S02]  /*2980*/  PLOP3.LUT P1, PT, PT, PT, PT, 0x80, 0x8 ;  /* 0x000000000008781c */ /* 0x000fe40003f2f070 */
[----:B------:R-:W-:-:S04]  /*2990*/  ISETP.NE.AND P0, PT, R11, 0x2, PT ;  /* 0x000000020b00780c */ /* 0x000fc80003f05270 */
[----:B------:R-:W-:Y:S02]  /*29a0*/  SEL R3, RZ, 0x1, P0 ;  /* 0x00000001ff037807 */ /* 0x000fe40000000000 */
[----:B------:R-:W-:Y:S02]  /*29b0*/  SEL R11, R11, RZ, P0 ;  /* 0x000000ff0b0b7207 */ /* 0x000fe40000000000 */
[----:B------:R-:W-:Y:S01]  /*29c0*/  LOP3.LUT R10, R10, R3, RZ, 0x3c, !PT ;  /* 0x000000030a0a7212 */ /* 0x000fe200078e3cff */
[----:B------:R-:W-:Y:S01]  /*29d0*/  UIADD3 UR20, UPT, UPT, UR31, UR4, URZ ;  /* 0x000000041f147290 */ /* 0x000fe2000fffe0ff */
[----:B------:R-:W-:Y:S11]  /*29e0*/  BRA.U UP1, `(.L_x_43) ;  /* 0xfffffff101287547 */ /* 0x000ff6000b83ffff */
[----:B------:R-:W-:Y:S01]  /*29f0*/  UIADD3 UR8, UPT, UPT, UR6, 0x68, URZ ;  /* 0x0000006806087890 */ /* 0x000fe2000fffe0ff */
[----:B------:R-:W-:-:S03]  /*2a00*/  SHF.L.U32 R3, R12, 0x1f, RZ ;  /* 0x0000001f0c037819 */ /* 0x000fc600000006ff */
[----:B------:R-:W-:-:S09]  /*2a10*/  ULEA UR4, UR7, UR8, 0x3 ;  /* 0x0000000807047291 */ /* 0x000fd2000f8e18ff */
[----:B------:R-:W2:Y:S02]  /*2a20*/  SYNCS.PHASECHK.TRANS64.TRYWAIT P0, [UR4], R3 ;  /* 0x00000003ff0075a7 */ /* 0x000ea40008001104 */
[----:B--2---:R-:W-:Y:S05]  /*2a30*/  @!P0 BRA `(.L_x_44) ;  /* 0x0000005c00308947 */ /* 0x004fea0003800000 */
.L_x_138:
[----:B------:R-:W-:-:S04]  /*2a40*/  UIADD3 UR4, UPT, UPT, UR7, 0x1, URZ ;  /* 0x0000000107047890 */ /* 0x000fc8000fffe0ff */
[----:B------:R-:W-:-:S04]  /*2a50*/  UISETP.NE.AND UP0, UPT, UR4, 0xd, UPT ;  /* 0x0000000d0400788c */ /* 0x000fc8000bf05270 */
[----:B------:R-:W-:Y:S02]  /*2a60*/  USEL UR6, URZ, 0x1, UP0 ;  /* 0x00000001ff067887 */ /* 0x000fe40008000000 */
[----:B------:R-:W-:-:S04]  /*2a70*/  USEL UR4, UR4, URZ, UP0 ;  /* 0x000000ff04047287 */ /* 0x000fc80008000000 */
[----:B------:R-:W-:Y:S01]  /*2a80*/  ULEA UR5, UR4, UR8, 0x3 ;  /* 0x0000000804057291 */ /* 0x000fe2000f8e18ff */
[----:B------:R-:W-:-:S04]  /*2a90*/  LOP3.LUT R2, R12, UR6, RZ, 0x3c, !PT ;  /* 0x000000060c027c12 */ /* 0x000fc8000f8e3cff */
[----:B-1----:R-:W-:-:S04]  /*2aa0*/  SHF.L.U32 R3, R2, 0x1f, RZ ;  /* 0x0000001f02037819 */ /* 0x002fc800000006ff */
[----:B------:R-:W1:Y:S02]  /*2ab0*/  SYNCS.PHASECHK.TRANS64.TRYWAIT P0, [UR5], R3 ;  /* 0x00000003ff0075a7 */ /* 0x000e640008001105 */
[----:B-1----:R-:W-:Y:S05]  /*2ac0*/  @!P0 BRA `(.L_x_45) ;  /* 0x0000005c00248947 */ /* 0x002fea0003800000 */
.L_x_140:
        /* <DEDUP_REMOVED lines=9> */
.L_x_142:
        /* <DEDUP_REMOVED lines=9> */
.L_x_144:
        /* <DEDUP_REMOVED lines=9> */
.L_x_146:
        /* <DEDUP_REMOVED lines=9> */
.L_x_148:
        /* <DEDUP_REMOVED lines=9> */
.L_x_150:
        /* <DEDUP_REMOVED lines=9> */
.L_x_152:
        /* <DEDUP_REMOVED lines=9> */
.L_x_154:
        /* <DEDUP_REMOVED lines=9> */
.L_x_156:
        /* <DEDUP_REMOVED lines=9> */
.L_x_158:
        /* <DEDUP_REMOVED lines=9> */
.L_x_160:
[----:B------:R-:W-:-:S04]  /*3070*/  UIADD3 UR4, UPT, UPT, UR4, 0x1, URZ ;  /* 0x0000000104047890 */ /* 0x000fc8000fffe0ff */
[----:B------:R-:W-:-:S04]  /*3080*/  UISETP.NE.AND UP0, UPT, UR4, 0xd, UPT ;  /* 0x0000000d0400788c */ /* 0x000fc8000bf05270 */
[----:B------:R-:W-:Y:S02]  /*3090*/  USEL UR5, URZ, 0x1, UP0 ;  /* 0x00000001ff057887 */ /* 0x000fe40008000000 */
[----:B------:R-:W-:-:S04]  /*30a0*/  USEL UR4, UR4, URZ, UP0 ;  /* 0x000000ff04047287 */ /* 0x000fc80008000000 */
[----:B------:R-:W-:Y:S01]  /*30b0*/  ULEA UR4, UR4, UR8, 0x3 ;  /* 0x0000000804047291 */ /* 0x000fe2000f8e18ff */
[----:B-1----:R-:W-:-:S04]  /*30c0*/  LOP3.LUT R3, R2, UR5, RZ, 0x3c, !PT ;  /* 0x0000000502037c12 */ /* 0x002fc8000f8e3cff */
[----:B------:R-:W-:Y:S01]  /*30d0*/  SHF.L.U32 R3, R3, 0x1f, RZ ;  /* 0x0000001f03037819 */ /* 0x000fe200000006ff */
[----:B------:R-:W-:-:S07]  /*30e0*/  IMAD.U32 R0, RZ, RZ, UR4 ;  /* 0x00000004ff007e24 */ /* 0x000fce000f8e00ff */
.L_x_56:
[----:B-1----:R1:W2:Y:S02]  /*30f0*/  SYNCS.PHASECHK.TRANS64.TRYWAIT P0, [R0+URZ], R3 ;  /* 0x00000003000075a7 */ /* 0x0022a400080011ff */
[----:B--2---:R-:W-:Y:S05]  /*3100*/  @!P0 NANOSLEEP.SYNCS 0x989680 ;  /* 0x009896800000895d */ /* 0x004fea0003900000 */
[----:B------:R-:W2:Y:S02]  /*3110*/  @!P0 SYNCS.PHASECHK.TRANS64 P0, [R0+URZ], R3 ;  /* 0x00000003000085a7 */ /* 0x000ea400080010ff */
[----:B--2---:R-:W-:Y:S05]  /*3120*/  @P0 EXIT ;  /* 0x000000000000094d */ /* 0x004fea0003800000 */
[----:B------:R-:W-:Y:S05]  /*3130*/  BRA `(.L_x_56) ;  /* 0xfffffffc00ec7947 */ /* 0x000fea000383ffff */
.L_x_23:
[----:B------:R-:W-:-:S04]  /*3140*/  UISETP.NE.AND UP0, UPT, UR46, URZ, UPT ;  /* 0x000000ff2e00728c */ /* 0x000fc8000bf05270 */
[----:B------:R-:W-:-:S09]  /*3150*/  UISETP.NE.OR UP0, UPT, UR25, 0x1, UP0 ;  /* 0x000000011900788c */ /* 0x000fd20008705670 */
[----:B------:R-:W-:Y:S05]  /*3160*/  BRA.U UP0, `(.L_x_57) ;  /* 0x0000000500487547 */ /* 0x000fea000b800000 */
[----:B------:R-:W-:Y:S01]  /*3170*/  ISETP.GE.U32.AND P2, PT, R0, 0x4, PT ;  /* 0x000000040000780c */ /* 0x000fe20003f46070 */
[----:B------:R-:W-:Y:S01]  /*3180*/  IMAD.MOV.U32 R12, RZ, RZ, 0x1 ;  /* 0x00000001ff0c7424 */ /* 0x000fe200078e00ff */
[----:B------:R-:W-:Y:S02]  /*3190*/  CS2R R10, SRZ ;  /* 0x00000000000a7805 */ /* 0x000fe4000001ff00 */
[----:B------:R-:W-:Y:S01]  /*31a0*/  CS2R R8, SRZ ;  /* 0x0000000000087805 */ /* 0x000fe2000001ff00 */
[----:B------:R-:W-:Y:S01]  /*31b0*/  UMOV UR6, 0x400 ;  /* 0x0000040000067882 */ /* 0x000fe20000000000 */
[----:B------:R-:W-:Y:S01]  /*31c0*/  UMOV UR5, URZ ;  /* 0x000000ff00057c82 */ /* 0x000fe20008000000 */
[----:B------:R-:W-:-:S12]  /*31d0*/  ULEA UR6, UR46, UR6, 0x18 ;  /* 0x000000062e067291 */ /* 0x000fd8000f8ec0ff */
.L_x_61:
[----:B------:R-:W-:Y:S02]  /*31e0*/  LEA R2, R8, UR6, 0x3 ;  /* 0x0000000608027c11 */ /* 0x000fe4000f8e18ff */
[----:B------:R-:W-:-:S03]  /*31f0*/  SHF.L.U32 R5, R9, 0x1f, RZ ;  /* 0x0000001f09057819 */ /* 0x000fc600000006ff */
[----:B------:R-:W-:Y:S01]  /*3200*/  VIADD R4, R2, 0x170 ;  /* 0x0000017002047836 */ /* 0x000fe20000000000 */
[----:B------:R-:W1:Y:S02]  /*3210*/  SYNCS.PHASECHK.TRANS64.TRYWAIT P0, [R2+URZ+0x160], R5 ;  /* 0x00016005020075a7 */ /* 0x000e6400080011ff */
[----:B-1----:R-:W-:Y:S05]  /*3220*/  @!P0 BRA `(.L_x_58) ;  /* 0x0000005800548947 */ /* 0x002fea0003800000 */
.L_x_161:
[----:B------:R-:W-:Y:S01]  /*3230*/  ULEA UR4, UR5, UR6, 0x3 ;  /* 0x0000000605047291 */ /* 0x000fe2000f8e18ff */
[----:B------:R-:W-:Y:S02]  /*3240*/  PRMT R4, RZ, 0x654, R4 ;  /* 0x00000654ff047816 */ /* 0x000fe40000000004 */
[----:B-1----:R-:W-:Y:S01]  /*3250*/  SHF.L.U32 R5, R12, 0x1f, RZ ;  /* 0x0000001f0c057819 */ /* 0x002fe200000006ff */
[----:B------:R-:W-:Y:S01]  /*3260*/  UIADD3 UR7, UPT, UPT, UR4, 0x100, URZ ;  /* 0x0000010004077890 */ /* 0x000fe2000fffe0ff */
[----:B------:R1:W-:Y:S05]  /*3270*/  SYNCS.ARRIVE.TRANS64.RED.A1T0 RZ, [R4+URZ], RZ ;  /* 0x000000ff04ff79a7 */ /* 0x0003ea00081004ff */
[----:B------:R-:W-:Y:S01]  /*3280*/  IMAD.U32 R7, RZ, RZ, UR7 ;  /* 0x00000007ff077e24 */ /* 0x000fe2000f8e00ff */
[----:B------:R-:W2:Y:S04]  /*3290*/  SYNCS.PHASECHK.TRANS64.TRYWAIT P0, [UR4+0x110], R5 ;  /* 0x00011005ff0075a7 */ /* 0x000ea80008001104 */
[----:B------:R-:W-:Y:S01]  /*32a0*/  PRMT R6, R0, 0x654, R7 ;  /* 0x0000065400067816 */ /* 0x000fe20000000007 */
[----:B-1----:R-:W-:Y:S01]  /*32b0*/  @!P2 IMAD.MOV.U32 R4, RZ, RZ, 0x10 ;  /* 0x00000010ff04a424 */ /* 0x002fe200078e00ff */
[----:B--2---:R-:W-:Y:S06]  /*32c0*/  @!P0 BRA `(.L_x_59) ;  /* 0x0000005800408947 */ /* 0x004fec0003800000 */
.L_x_163:
[----:B------:R-:W-:Y:S01]  /*32d0*/  ULEA UR8, UR5, UR6, 0x4 ;  /* 0x0000000605087291 */ /* 0x000fe2000f8e20ff */
[----:B------:R-:W-:Y:S01]  /*32e0*/  SEL R3, R6, R3, !P2 ;  /* 0x0000000306037207 */ /* 0x000fe20005000000 */
[----:B------:R-:W-:Y:S01]  /*32f0*/  UIADD3 UR9, UPT, UPT, UR4, 0x100, URZ ;  /* 0x0000010004097890 */ /* 0x000fe2000fffe0ff */
[----:B-1----:R-:W-:Y:S01]  /*3300*/  LEA R2, R11, UR6, 0x3 ;  /* 0x000000060b027c11 */ /* 0x002fe2000f8e18ff */
[----:B------:R-:W-:Y:S01]  /*3310*/  UIADD3 UR8, UPT, UPT, UR8, 0x190, URZ ;  /* 0x0000019008087890 */ /* 0x000fe2000fffe0ff */
[----:B------:R-:W-:Y:S01]  /*3320*/  SHF.L.U32 R5, R10, 0x1f, RZ ;  /* 0x0000001f0a057819 */ /* 0x000fe200000006ff */
[----:B------:R1:W-:Y:S01]  /*3330*/  @!P2 SYNCS.ARRIVE.TRANS64.RED RZ, [R3+URZ], R4 ;  /* 0x0000000403ffa9a7 */ /* 0x0003e200080004ff */
[----:B------:R-:W-:Y:S01]  /*3340*/  UIADD3 UR4, UPT, UPT, UR5, 0x1, URZ ;  /* 0x0000000105047890 */ /* 0x000fe2000fffe0ff */
[----:B------:R-:W-:-:S03]  /*3350*/  VIADD R8, R8, 0x1 ;  /* 0x0000000108087836 */ /* 0x000fc60000000000 */
[----:B------:R-:W-:Y:S02]  /*3360*/  UISETP.NE.AND UP0, UPT, UR4, 0x2, UPT ;  /* 0x000000020400788c */ /* 0x000fe4000bf05270 */
[----:B------:R-:W-:Y:S06]  /*3370*/  UGETNEXTWORKID.BROADCAST [UR8], [UR9] ;  /* 0x00000000080073ca */ /* 0x000fec0008000100 */
[----:B------:R-:W-:Y:S01]  /*3380*/  USEL UR7, URZ, 0x1, UP0 ;  /* 0x00000001ff077887 */ /* 0x000fe20008000000 */
[----:B------:R-:W-:Y:S01]  /*3390*/  ISETP.NE.AND P0, PT, R8, 0x2, PT ;  /* 0x000000020800780c */ /* 0x000fe20003f05270 */
[----:B------:R-:W-:Y:S01]  /*33a0*/  USEL UR5, UR4, URZ, UP0 ;  /* 0x000000ff04057287 */ /* 0x000fe20008000000 */
[----:B------:R-:W2:Y:S03]  /*33b0*/  SYNCS.PHASECHK.TRANS64.TRYWAIT P1, [R2+URZ+0x100], R5 ;  /* 0x00010005020075a7 */ /* 0x000ea600080211ff */
[----:B------:R-:W-:Y:S01]  /*33c0*/  LOP3.LUT R12, R12, UR7, RZ, 0x3c, !PT ;  /* 0x000000070c0c7c12 */ /* 0x000fe2000f8e3cff */
[----:B-12---:R-:W-:Y:S07]  /*33d0*/  @!P1 BRA `(.L_x_60) ;  /* 0x0000005800149947 */ /* 0x006fee0003800000 */
.L_x_164:
[C---:B------:R-:W-:Y:S01]  /*33e0*/  LEA R4, R11.reuse, UR6, 0x4 ;  /* 0x000000060b047c11 */ /* 0x040fe2000f8e20ff */
[----:B-1----:R-:W-:Y:S01]  /*33f0*/  VIADD R2, R2, 0x110 ;  /* 0x0000011002027836 */ /* 0x002fe20000000000 */
[----:B------:R-:W-:Y:S01]  /*3400*/  SEL R8, R8, RZ, P0 ;  /* 0x000000ff08087207 */ /* 0x000fe20000000000 */
[----:B------:R-:W-:-:S03]  /*3410*/  VIADD R11, R11, 0x1 ;  /* 0x000000010b0b7836 */ /* 0x000fc60000000000 */
[----:B------:R-:W1:Y:S01]  /*3420*/  LDS.128 R4, [R4+0x190] ;  /* 0x0001900004047984 */ /* 0x000e620000000c00 */
[----:B------:R-:W-:Y:S02]  /*3430*/  PRMT R2, RZ, 0x654, R2 ;  /* 0x00000654ff027816 */ /* 0x000fe40000000002 */
[C---:B------:R-:W-:Y:S01]  /*3440*/  ISETP.NE.AND P1, PT, R11.reuse, 0x2, PT ;  /* 0x000000020b00780c */ /* 0x040fe20003f25270 */
[----:B------:R-:W-:Y:S01]  /*3450*/  @!PT LDS RZ, [RZ] ;  /* 0x00000000fffff984 */ /* 0x000fe20000000800 */
[----:B------:R-:W-:Y:S01]  /*3460*/  @!PT LDS RZ, [RZ] ;  /* 0x00000000fffff984 */ /* 0x000fe20000000800 */
[----:B------:R-:W-:Y:S01]  /*3470*/  @!PT LDS RZ, [RZ] ;  /* 0x00000000fffff984 */ /* 0x000fe20000000800 */
[----:B------:R-:W-:Y:S01]  /*3480*/  @!PT LDS RZ, [RZ] ;  /* 0x00000000fffff984 */ /* 0x000fe20000000800 */
[----:B------:R2:W-:Y:S06]  /*3490*/  MEMBAR.ALL.CTA ;  /* 0x0000000000007992 */ /* 0x0005ec0000008000 */
[----:B--2---:R-:W2:Y:S01]  /*34a0*/  FENCE.VIEW.ASYNC.S ;  /* 0x00000000000073c6 */ /* 0x004ea20000000000 */
[----:B------:R-:W-:Y:S01]  /*34b0*/  SEL R11, R11, RZ, P1 ;  /* 0x000000ff0b0b7207 */ /* 0x000fe20000800000 */
[----:B--2---:R2:W-:Y:S01]  /*34c0*/  SYNCS.ARRIVE.TRANS64.RED.A1T0 RZ, [R2+URZ], RZ ;  /* 0x000000ff02ff79a7 */ /* 0x0045e200081004ff */
[----:B-1----:R-:W-:-:S02]  /*34d0*/  LOP3.LUT P3, RZ, R6, 0x1, RZ, 0xc0, !PT ;  /* 0x0000000106ff7812 */ /* 0x002fc4000786c0ff */
[----:B------:R-:W-:-:S04]  /*34e0*/  SEL R5, RZ, 0x1, P1 ;  /* 0x00000001ff057807 */ /* 0x000fc80000800000 */
[----:B------:R-:W-:Y:S02]  /*34f0*/  LOP3.LUT R10, R10, R5, RZ, 0x3c, !PT ;  /* 0x000000050a0a7212 */ /* 0x000fe400078e3cff */
[----:B--2---:R-:W-:-:S04]  /*3500*/  SEL R2, RZ, 0x1, P0 ;  /* 0x00000001ff027807 */ /* 0x004fc80000000000 */
[----:B------:R-:W-:Y:S01]  /*3510*/  LOP3.LUT R9, R9, R2, RZ, 0x3c, !PT ;  /* 0x0000000209097212 */ /* 0x000fe200078e3cff */
[----:B------:R-:W-:Y:S06]  /*3520*/  @P3 BRA `(.L_x_61) ;  /* 0xfffffffc002c3947 */ /* 0x000fec000383ffff */
[----:B------:R-:W-:Y:S01]  /*3530*/  ULEA UR4, UR5, UR6, 0x3 ;  /* 0x0000000605047291 */ /* 0x000fe2000f8e18ff */
[----:B------:R-:W-:-:S08]  /*3540*/  SHF.L.U32 R3, R12, 0x1f, RZ ;  /* 0x0000001f0c037819 */ /* 0x000fd000000006ff */
[----:B------:R-:W1:Y:S02]  /*3550*/  SYNCS.PHASECHK.TRANS64 P0, [UR4+0x110], R3 ;  /* 0x00011003ff0075a7 */ /* 0x000e640008001004 */
[----:B-1----:R-:W-:Y:S05]  /*3560*/  @P0 BRA `(.L_x_62) ;  /* 0x0000000000080947 */ /* 0x002fea0003800000 */
[----:B------:R-:W1:Y:S02]  /*3570*/  SYNCS.PHASECHK.TRANS64.TRYWAIT P0, [UR4+0x110], R3 ;  /* 0x00011003ff0075a7 */ /* 0x000e640008001104 */
[----:B-1----:R-:W-:Y:S05]  /*3580*/  @!P0 BRA `(.L_x_63) ;  /* 0x0000005400bc8947 */ /* 0x002fea0003800000 */
.L_x_62:
[----:B------:R-:W-:-:S04]  /*3590*/  UIADD3 UR7, UPT, UPT, UR5, 0x1, URZ ;  /* 0x0000000105077890 */ /* 0x000fc8000fffe0ff */
[----:B------:R-:W-:-:S04]  /*35a0*/  UISETP.NE.AND UP0, UPT, UR7, 0x2, UPT ;  /* 0x000000020700788c */ /* 0x000fc8000bf05270 */
[----:B------:R-:W-:Y:S02]  /*35b0*/  USEL UR8, URZ, 0x1, UP0 ;  /* 0x00000001ff087887 */ /* 0x000fe40008000000 */
[----:B------:R-:W-:-:S04]  /*35c0*/  USEL UR7, UR7, URZ, UP0 ;  /* 0x000000ff07077287 */ /* 0x000fc80008000000 */
[----:B------:R-:W-:Y:S01]  /*35d0*/  ULEA UR7, UR7, UR6, 0x3 ;  /* 0x0000000607077291 */ /* 0x000fe2000f8e18ff */
[----:B-1----:R-:W-:-:S04]  /*35e0*/  LOP3.LUT R3, R12, UR8, RZ, 0x3c, !PT ;  /* 0x000000080c037c12 */ /* 0x002fc8000f8e3cff */
[----:B------:R-:W-:-:S04]  /*35f0*/  SHF.L.U32 R0, R3, 0x1f, RZ ;  /* 0x0000001f03007819 */ /* 0x000fc800000006ff */
[----:B------:R-:W1:Y:S02]  /*3600*/  SYNCS.PHASECHK.TRANS64 P0, [UR7+0x110], R0 ;  /* 0x00011000ff0075a7 */ /* 0x000e640008001007 */
[----:B-1----:R-:W-:Y:S05]  /*3610*/  @P0 EXIT ;  /* 0x000000000000094d */ /* 0x002fea0003800000 */
[----:B------:R-:W-:Y:S02]  /*3620*/  SHF.L.U32 R3, R3, 0x1f, RZ ;  /* 0x0000001f03037819 */ /* 0x000fe400000006ff */
[----:B------:R-:W-:-:S07]  /*3630*/  MOV R0, UR7 ;  /* 0x0000000700007c02 */ /* 0x000fce0008000f00 */
.L_x_64:
[----:B-1----:R1:W2:Y:S02]  /*3640*/  SYNCS.PHASECHK.TRANS64.TRYWAIT P0, [R0+URZ+0x110], R3 ;  /* 0x00011003000075a7 */ /* 0x0022a400080011ff */
[----:B--2---:R-:W-:Y:S05]  /*3650*/  @!P0 NANOSLEEP.SYNCS 0x989680 ;  /* 0x009896800000895d */ /* 0x004fea0003900000 */
[----:B------:R-:W2:Y:S02]  /*3660*/  @!P0 SYNCS.PHASECHK.TRANS64 P0, [R0+URZ+0x110], R3 ;  /* 0x00011003000085a7 */ /* 0x000ea400080010ff */
[----:B--2---:R-:W-:Y:S05]  /*3670*/  @P0 EXIT ;  /* 0x000000000000094d */ /* 0x004fea0003800000 */
[----:B------:R-:W-:Y:S05]  /*3680*/  BRA `(.L_x_64) ;  /* 0xfffffffc00ec7947 */ /* 0x000fea000383ffff */
.L_x_57:
[----:B------:R-:W-:Y:S05]  /*3690*/  BRA.U UP4, `(.L_x_65) ;  /* 0x0000001104d87547 */ /* 0x000fea000b800000 */
[----:B------:R-:W-:Y:S01]  /*36a0*/  UMOV UR4, 0x40 ;  /* 0x0000004000047882 */ /* 0x000fe20000000000 */
[----:B------:R-:W-:Y:S01]  /*36b0*/  NOP ;  /* 0x0000000000007918 */ /* 0x000fe20000000000 */
[----:B------:R-:W-:Y:S01]  /*36c0*/  ULEA UR5, UR46, UR4, 0x18 ;  /* 0x000000042e057291 */ /* 0x000fe2000f8ec0ff */
[----:B------:R-:W-:Y:S02]  /*36d0*/  UMOV UR6, 0x400 ;  /* 0x0000040000067882 */ /* 0x000fe40000000000 */
[----:B------:R-:W-:-:S06]  /*36e0*/  ULEA UR6, UR46, UR6, 0x18 ;  /* 0x000000062e067291 */ /* 0x000fcc000f8ec0ff */
[----:B------:R-:W1:Y:S02]  /*36f0*/  LDS.U8 R0, [UR5+0x1c] ;  /* 0x00001c05ff007984 */ /* 0x000e640008000000 */
[----:B-1----:R-:W-:-:S13]  /*3700*/  ISETP.NE.AND P0, PT, R0, RZ, PT ;  /* 0x000000ff0000720c */ /* 0x002fda0003f05270 */
[----:B------:R-:W-:Y:S05]  /*3710*/  @P0 BRA `(.L_x_66) ;  /* 0x0000000400080947 */ /* 0x000fea0003800000 */
[----:B------:R-:W-:Y:S02]  /*3720*/  UISETP.NE.U32.AND UP1, UPT, UR47, 0x1, UPT ;  /* 0x000000012f00788c */ /* 0x000fe4000bf25070 */
[----:B------:R-:W-:-:S07]  /*3730*/  UIADD3 UR7, UPT, UPT, UR5, 0x8, URZ ;  /* 0x0000000805077890 */ /* 0x000fce000fffe0ff */
[----:B------:R-:W-:Y:S05]  /*3740*/  BRA.U !UP1, `(.L_x_67) ;  /* 0x00000001099c7547 */ /* 0x000fea000b800000 */
[----:B------:R-:W-:Y:S01]  /*3750*/  ELECT P0, URZ, PT ;  /* 0x0000000000ff782f */ /* 0x000fe20003800000 */
[----:B------:R-:W-:-:S12]  /*3760*/  BSSY B0, `(.L_x_67) ;  /* 0x0000025000007945 */ /* 0x000fd80003800000 */
[----:B------:R-:W-:Y:S05]  /*3770*/  @!P0 BRA `(.L_x_68) ;  /* 0x00000000008c8947 */ /* 0x000fea0003800000 */
[----:B------:R-:W-:-:S05]  /*3780*/  UMOV UR4, 0x10 ;  /* 0x0000001000047882 */ /* 0x000fca0000000000 */
[----:B------:R-:W-:Y:S04]  /*3790*/  DEPBAR.LE SB1, 0x36 ;  /* 0x00009d800000791a */ /* 0x000fe80000000000 */
[----:B------:R-:W1:Y:S02]  /*37a0*/  UTCATOMSWS.2CTA.FIND_AND_SET.ALIGN UP0, UR4, UR4 ;  /* 0x00000004000475e3 */ /* 0x000e640008200800 */
[----:B-1----:R-:W-:Y:S01]  /*37b0*/  MOV R11, UR4 ;  /* 0x00000004000b7c02 */ /* 0x002fe20008000f00 */
[----:B------:R-:W-:Y:S06]  /*37c0*/  BRA.U UP0, `(.L_x_69) ;  /* 0x0000000100187547 */ /* 0x000fec000b800000 */
.L_x_70:
[----:B------:R-:W-:Y:S05]  /*37d0*/  NANOSLEEP 0x64 ;  /* 0x000000640000795d */ /* 0x000fea0003800000 */
[----:B------:R-:W-:-:S05]  /*37e0*/  UMOV UR4, 0x10 ;  /* 0x0000001000047882 */ /* 0x000fca0000000000 */
[----:B------:R-:W-:Y:S04]  /*37f0*/  DEPBAR.LE SB1, 0x36 ;  /* 0x00009d800000791a */ /* 0x000fe80000000000 */
[----:B------:R-:W1:Y:S02]  /*3800*/  UTCATOMSWS.2CTA.FIND_AND_SET.ALIGN UP0, UR4, UR4 ;  /* 0x00000004000475e3 */ /* 0x000e640008200800 */
[----:B-1----:R-:W-:Y:S01]  /*3810*/  MOV R11, UR4 ;  /* 0x00000004000b7c02 */ /* 0x002fe20008000f00 */
[----:B------:R-:W-:Y:S05]  /*3820*/  BRA.U !UP0, `(.L_x_70) ;  /* 0xfffffffd08e87547 */ /* 0x000fea000b83ffff */
.L_x_69:
[----:B------:R-:W1:Y:S01]  /*3830*/  LDS R7, [UR5+0x10] ;  /* 0x00001005ff077984 */ /* 0x000e620008000800 */
[----:B------:R-:W-:Y:S01]  /*3840*/  IMAD.U32 R5, RZ, RZ, UR6 ;  /* 0x00000006ff057e24 */ /* 0x000fe2000f8e00ff */
[----:B------:R-:W-:-:S03]  /*3850*/  MOV R4, UR48 ;  /* 0x0000003000047c02 */ /* 0x000fc60008000f00 */
[----:B------:R-:W-:Y:S01]  /*3860*/  VIADD R5, R5, 0x1b0 ;  /* 0x000001b005057836 */ /* 0x000fe20000000000 */
[----:B-1----:R-:W-:-:S04]  /*3870*/  SHF.L.U32 R7, R7, 0x1f, RZ ;  /* 0x0000001f07077819 */ /* 0x002fc800000006ff */
[----:B------:R-:W1:Y:S02]  /*3880*/  SYNCS.PHASECHK.TRANS64.TRYWAIT P0, [UR5+0x8], R7 ;  /* 0x00000807ff0075a7 */ /* 0x000e640008001105 */
[----:B-1----:R-:W-:Y:S05]  /*3890*/  @P0 BRA `(.L_x_71) ;  /* 0x0000000000080947 */ /* 0x002fea0003800000 */
[----:B------:R-:W1:Y:S02]  /*38a0*/  SYNCS.PHASECHK.TRANS64.TRYWAIT P0, [UR5+0x8], R7 ;  /* 0x00000807ff0075a7 */ /* 0x000e640008001105 */
[----:B-1----:R-:W-:Y:S05]  /*38b0*/  @!P0 BRA `(.L_x_72) ;  /* 0x0000005400088947 */ /* 0x002fea0003800000 */
.L_x_71:
[----:B-1----:R-:W-:Y:S01]  /*38c0*/  HFMA2 R0, -RZ, RZ, 0, 5.9604644775390625e-08 ;  /* 0x00000001ff007431 */ /* 0x002fe200000001ff */
[----:B------:R-:W-:Y:S01]  /*38d0*/  UPRMT UR4, UR48, 0x654, UR7 ;  /* 0x0000065430047896 */ /* 0x000fe20008000007 */
[----:B------:R-:W-:Y:S01]  /*38e0*/  IMAD.MOV.U32 R8, RZ, RZ, 0xffff ;  /* 0x0000ffffff087424 */ /* 0x000fe200078e00ff */
[----:B------:R-:W-:Y:S01]  /*38f0*/  PRMT R4, R4, 0x654, R5 ;  /* 0x0000065404047816 */ /* 0x000fe20000000005 */
[----:B------:R-:W-:Y:S02]  /*3900*/  IMAD.MOV.U32 R6, RZ, RZ, 0x4 ;  /* 0x00000004ff067424 */ /* 0x000fe400078e00ff */
[----:B------:R-:W-:Y:S01]  /*3910*/  IMAD.SHL.U32 R9, R11, 0x20, RZ ;  /* 0x000000200b097824 */ /* 0x000fe200078e00ff */
[----:B------:R-:W-:Y:S02]  /*3920*/  MOV R5, UR4 ;  /* 0x0000000400057c02 */ /* 0x000fe40008000f00 */
[-C--:B------:R-:W-:Y:S01]  /*3930*/  SHF.L.U32 R8, R8, R11.reuse, RZ ;  /* 0x0000000b08087219 */ /* 0x080fe200000006ff */
[----:B------:R1:W-:Y:S01]  /*3940*/  SYNCS.ARRIVE.TRANS64.RED RZ, [UR4], R6 ;  /* 0x00000006ffff79a7 */ /* 0x0003e20008000404 */
[----:B------:R-:W-:Y:S01]  /*3950*/  SHF.L.U32 R7, R0, R11, RZ ;  /* 0x0000000b00077219 */ /* 0x000fe200000006ff */
[----:B------:R1:W-:Y:S04]  /*3960*/  STS [UR6+0x1b0], R9 ;  /* 0x0001b009ff007988 */ /* 0x0003e80008000806 */
[----:B------:R1:W-:Y:S04]  /*3970*/  STAS [R4.64], R11 ;  /* 0x0000000b04007dbd */ /* 0x0003e8000c0008ff */
[----:B------:R1:W-:Y:S04]  /*3980*/  ATOMS.OR RZ, [UR5+0x14], R8 ;  /* 0x00001408ffff798c */ /* 0x0003e8000b000005 */
[----:B------:R1:W-:Y:S04]  /*3990*/  ATOMS.OR RZ, [UR5+0x18], R7 ;  /* 0x00001807ffff798c */ /* 0x0003e8000b000005 */
[----:B------:R1:W-:Y:S02]  /*39a0*/  ATOMS.XOR RZ, [UR5+0x10], R0 ;  /* 0x00001000ffff798c */ /* 0x0003e4000b800005 */
.L_x_68:
[----:B------:R-:W-:Y:S05]  /*39b0*/  BSYNC B0 ;  /* 0x0000000000007941 */ /* 0x000fea0003800000 */
.L_x_67:
[----:B------:R-:W-:Y:S05]  /*39c0*/  BRA.U UP1, `(.L_x_73) ;  /* 0x00000001016c7547 */ /* 0x000fea000b800000 */
[----:B------:R-:W-:-:S03]  /*39d0*/  UMOV UR4, 0xffffffff ;  /* 0xffffffff00047882 */ /* 0x000fc60000000000 */
[----:B------:R-:W-:Y:S05]  /*39e0*/  BRA.DIV UR4, `(.L_x_74) ;  /* 0x0000005204d47947 */ /* 0x000fea000b800000 */
[----:B------:R-:W-:-:S13]  /*39f0*/  ELECT P6, URZ, PT ;  /* 0x0000000000ff782f */ /* 0x000fda00038c0000 */
.L_x_168:
[----:B------:R-:W-:Y:S05]  /*3a00*/  @!P6 BRA `(.L_x_73) ;  /* 0x00000000005ce947 */ /* 0x000fea0003800000 */
[----:B-1----:R-:W1:Y:S02]  /*3a10*/  LDS R5, [UR5+0x10] ;  /* 0x00001005ff057984 */ /* 0x002e640008000800 */
[----:B-1----:R-:W-:-:S04]  /*3a20*/  SHF.L.U32 R5, R5, 0x1f, RZ ;  /* 0x0000001f05057819 */ /* 0x002fc800000006ff */
[----:B------:R-:W1:Y:S02]  /*3a30*/  SYNCS.PHASECHK.TRANS64.TRYWAIT P0, [UR5+0x8], R5 ;  /* 0x00000805ff0075a7 */ /* 0x000e640008001105 */
[----:B-1----:R-:W-:Y:S05]  /*3a40*/  @P0 BRA `(.L_x_75) ;  /* 0x0000000000080947 */ /* 0x002fea0003800000 */
[----:B------:R-:W1:Y:S02]  /*3a50*/  SYNCS.PHASECHK.TRANS64.TRYWAIT P0, [UR5+0x8], R5 ;  /* 0x00000805ff0075a7 */ /* 0x000e640008001105 */
[----:B-1----:R-:W-:Y:S05]  /*3a60*/  @!P0 BRA `(.L_x_76) ;  /* 0x0000005000d48947 */ /* 0x002fea0003800000 */
.L_x_75:
[----:B------:R-:W2:Y:S01]  /*3a70*/  LDS R7, [UR6+0x1b0] ;  /* 0x0001b006ff077984 */ /* 0x000ea20008000800 */
[----:B-1----:R-:W-:Y:S02]  /*3a80*/  HFMA2 R0, -RZ, RZ, 0, 5.9604644775390625e-08 ;  /* 0x00000001ff007431 */ /* 0x002fe400000001ff */
[----:B------:R-:W-:Y:S01]  /*3a90*/  IMAD.MOV.U32 R4, RZ, RZ, 0xffff ;  /* 0x0000ffffff047424 */ /* 0x000fe200078e00ff */
[----:B------:R-:W-:Y:S01]  /*3aa0*/  UPRMT UR4, UR48, 0x654, UR7 ;  /* 0x0000065430047896 */ /* 0x000fe20008000007 */
[----:B--2---:R-:W-:-:S03]  /*3ab0*/  IMAD.SHL.U32 R5, R7, 0x20, RZ ;  /* 0x0000002007057824 */ /* 0x004fc600078e00ff */
[-C--:B------:R-:W-:Y:S02]  /*3ac0*/  SHF.L.U32 R4, R4, R7.reuse, RZ ;  /* 0x0000000704047219 */ /* 0x080fe400000006ff */
[----:B------:R-:W-:Y:S01]  /*3ad0*/  SHF.L.U32 R7, R0, R7, RZ ;  /* 0x0000000700077219 */ /* 0x000fe200000006ff */
[----:B------:R2:W-:Y:S04]  /*3ae0*/  STS [UR6+0x1b0], R5 ;  /* 0x0001b005ff007988 */ /* 0x0005e80008000806 */
[----:B------:R2:W-:Y:S04]  /*3af0*/  ATOMS.OR RZ, [UR5+0x14], R4 ;  /* 0x00001404ffff798c */ /* 0x0005e8000b000005 */
[----:B------:R2:W-:Y:S01]  /*3b00*/  ATOMS.OR RZ, [UR5+0x18], R7 ;  /* 0x00001807ffff798c */ /* 0x0005e2000b000005 */
[----:B------:R-:W-:Y:S03]  /*3b10*/  SYNCS.ARRIVE.TRANS64.RED.A1T0 RZ, [UR4], RZ ;  /* 0x000000ffffff79a7 */ /* 0x000fe60008100404 */
[----:B------:R2:W-:Y:S01]  /*3b20*/  ATOMS.XOR RZ, [UR5+0x10], R0 ;  /* 0x00001000ffff798c */ /* 0x0005e2000b800005 */
[----:B------:R-:W-:Y:S05]  /*3b30*/  BRA `(.L_x_73) ;  /* 0x0000000000107947 */ /* 0x000fea0003800000 */
.L_x_66:
[----:B------:R-:W-:Y:S02]  /*3b40*/  MOV R0, 0xffffffff ;  /* 0xffffffff00007802 */ /* 0x000fe40000000f00 */
[----:B------:R-:W-:-:S03]  /*3b50*/  MOV R4, 0x3b80 ;  /* 0x00003b8000047802 */ /* 0x000fc60000000f00 */
[----:B------:R1:W-:Y:S04]  /*3b60*/  STS [UR6+0x1b0], R0 ;  /* 0x0001b000ff007988 */ /* 0x0003e80008000806 */
[----:B-1---5:R-:W-:Y:S05]  /*3b70*/  CALL.REL.NOINC `($__internal_1_$__cuda_sm10x_tcgen05_guardrail_trap_phase_invalid_during_alloc) ;  /* 0x00000058001c7944 */ /* 0x022fea0003c00000 */
.L_x_73:
[----:B------:R-:W-:Y:S05]  /*3b80*/  WARPSYNC.ALL ;  /* 0x0000000000007948 */ /* 0x000fea0003800000 */
[----:B------:R-:W3:Y:S01]  /*3b90*/  S2UR UR4, SR_CgaCtaId ;  /* 0x00000000000479c3 */ /* 0x000ee20000008800 */
[----:B------:R-:W-:Y:S01]  /*3ba0*/  UMOV UR26, 0x400 ;  /* 0x00000400001a7882 */ /* 0x000fe20000000000 */
[----:B------:R-:W-:-:S06]  /*3bb0*/  NOP ;  /* 0x0000000000007918 */ /* 0x000fcc0000000000 */
[----:B------:R-:W-:Y:S06]  /*3bc0*/  BAR.ARV 0x6, 0xa0 ;  /* 0x0182800000007b1d */ /* 0x000fec0000002000 */
[----:B------:R-:W4:Y:S01]  /*3bd0*/  LDCU UR6, c[0x0][0x38c] ;  /* 0x00007180ff0677ac */ /* 0x000f220008000800 */
[----:B------:R-:W-:Y:S01]  /*3be0*/  LOP3.LUT R3, R3, 0xffff, RZ, 0xc0, !PT ;  /* 0x0000ffff03037812 */ /* 0x000fe200078ec0ff */
[----:B-1----:R-:W-:Y:S01]  /*3bf0*/  IMAD.MOV.U32 R9, RZ, RZ, 0x1 ;  /* 0x00000001ff097424 */ /* 0x002fe200078e00ff */
[----:B------:R-:W-:Y:S01]  /*3c00*/  LOP3.LUT R2, R2, 0xffff, RZ, 0xc0, !PT ;  /* 0x0000ffff02027812 */ /* 0x000fe200078ec0ff */
[----:B------:R-:W-:Y:S01]  /*3c10*/  IMAD.MOV.U32 R8, RZ, RZ, RZ ;  /* 0x000000ffff087224 */ /* 0x000fe200078e00ff */
[----:B------:R-:W-:Y:S01]  /*3c20*/  R2UR UR28, R3 ;  /* 0x00000000031c72ca */ /* 0x000fe200000e0000 */
[----:B------:R-:W-:Y:S01]  /*3c30*/  UMOV UR32, URZ ;  /* 0x000000ff00207c82 */ /* 0x000fe20008000000 */
[----:B------:R-:W-:-:S02]  /*3c40*/  R2UR UR42, R2 ;  /* 0x00000000022a72ca */ /* 0x000fc400000e0000 */
[----:B------:R-:W-:Y:S01]  /*3c50*/  CS2R R2, SRZ ;  /* 0x0000000000027805 */ /* 0x000fe2000001ff00 */
[----:B------:R-:W-:Y:S01]  /*3c60*/  UMOV UR23, URZ ;  /* 0x000000ff00177c82 */ /* 0x000fe20008000000 */
[----:B---3--:R-:W-:Y:S01]  /*3c70*/  ULEA UR26, UR4, UR26, 0x18 ;  /* 0x0000001a041a7291 */ /* 0x008fe2000f8ec0ff */
[----:B------:R-:W-:Y:S01]  /*3c80*/  UMOV UR22, URZ ;  /* 0x000000ff00167c82 */ /* 0x000fe20008000000 */
[----:B------:R-:W-:Y:S02]  /*3c90*/  UISETP.NE.AND UP3, UPT, UR47, URZ, UPT ;  /* 0x000000ff2f00728c */ /* 0x000fe4000bf65270 */
[----:B------:R-:W-:Y:S02]  /*3ca0*/  UIADD3 UR5, UPT, UPT, UR26, 0x4300, URZ ;  /* 0x000043001a057890 */ /* 0x000fe4000fffe0ff */
[----:B------:R-:W-:-:S03]  /*3cb0*/  UIADD3 UR4, UPT, UPT, UR26, 0x1e300, URZ ;  /* 0x0001e3001a047890 */ /* 0x000fc6000fffe0ff */
[----:B--2---:R-:W1:Y:S01]  /*3cc0*/  LDS R0, [UR26+0x1b0] ;  /* 0x0001b01aff007984 */ /* 0x004e620008000800 */
[----:B----4-:R-:W-:Y:S02]  /*3cd0*/  UIADD3 UR6, UPT, UPT, UR6, 0x7f, URZ ;  /* 0x0000007f06067890 */ /* 0x010fe4000fffe0ff */
[----:B------:R-:W-:Y:S02]  /*3ce0*/  USHF.R.U32.HI UR5, URZ, 0x4, UR5 ;  /* 0x00000004ff057899 */ /* 0x000fe40008011605 */
[----:B------:R-:W-:Y:S02]  /*3cf0*/  USHF.R.S32.HI UR33, URZ, 0x1f, UR6 ;  /* 0x0000001fff217899 */ /* 0x000fe40008011406 */
[----:B------:R-:W-:Y:S02]  /*3d00*/  USHF.R.U32.HI UR4, URZ, 0x4, UR4 ;  /* 0x00000004ff047899 */ /* 0x000fe40008011604 */
[----:B------:R-:W-:Y:S02]  /*3d10*/  ULEA.HI UR33, UR33, UR6, URZ, 0x7 ;  /* 0x0000000621217291 */ /* 0x000fe4000f8f38ff */
[----:B------:R-:W-:-:S02]  /*3d20*/  ULOP3.LUT UR5, UR5, 0x3fff, URZ, 0xc0, !UPT ;  /* 0x00003fff05057892 */ /* 0x000fc4000f8ec0ff */
[----:B------:R-:W-:Y:S02]  /*3d30*/  USHF.R.S32.HI UR33, URZ, 0x7, UR33 ;  /* 0x00000007ff217899 */ /* 0x000fe40008011421 */
[----:B------:R-:W-:Y:S02]  /*3d40*/  ULOP3.LUT UR30, UR4, 0x3fff, URZ, 0xc0, !UPT ;  /* 0x00003fff041e7892 */ /* 0x000fe4000f8ec0ff */
[----:B------:R-:W-:Y:S01]  /*3d50*/  UISETP.LT.AND UP0, UPT, UR33, 0x1, UPT ;  /* 0x000000012100788c */ /* 0x000fe2000bf01270 */
[----:B------:R-:W-:Y:S01]  /*3d60*/  UMOV UR40, 0x0 ;  /* 0x0000000000287882 */ /* 0x000fe20000000000 */
[----:B------:R-:W-:Y:S01]  /*3d70*/  UMOV UR41, 0x8200010 ;  /* 0x0820001000297882 */ /* 0x000fe20000000000 */
[----:B------:R-:W-:Y:S02]  /*3d80*/  ULOP3.LUT UR29, UR5, 0x10000, URZ, 0xfc, !UPT ;  /* 0x00010000051d7892 */ /* 0x000fe4000f8efcff */
[----:B------:R-:W-:Y:S02]  /*3d90*/  ULOP3.LUT UR30, UR30, 0x10000, URZ, 0xfc, !UPT ;  /* 0x000100001e1e7892 */ /* 0x000fe4000f8efcff */
[----:B------:R-:W-:Y:S01]  /*3da0*/  USEL UR43, UR33, 0x1, !UP0 ;  /* 0x00000001212b7887 */ /* 0x000fe2000c000000 */
[----:B------:R-:W-:Y:S01]  /*3db0*/  UMOV UR38, 0x0 ;  /* 0x0000000000267882 */ /* 0x000fe20000000000 */
[----:B------:R-:W-:Y:S01]  /*3dc0*/  UMOV UR39, 0x8200010 ;  /* 0x0820001000277882 */ /* 0x000fe20000000000 */
[----:B------:R-:W-:Y:S01]  /*3dd0*/  UMOV UR36, 0x0 ;  /* 0x0000000000247882 */ /* 0x000fe20000000000 */
[----:B------:R-:W-:Y:S01]  /*3de0*/  UMOV UR37, 0x8200010 ;  /* 0x0820001000257882 */ /* 0x000fe20000000000 */
[----:B------:R-:W-:Y:S01]  /*3df0*/  UMOV UR34, 0x0 ;  /* 0x0000000000227882 */ /* 0x000fe20000000000 */
[----:B------:R-:W-:Y:S01]  /*3e00*/  UMOV UR35, 0x8200010 ;  /* 0x0820001000237882 */ /* 0x000fe20000000000 */
[----:B-1----:R-:W-:-:S15]  /*3e10*/  R2UR UR44, R0 ;  /* 0x00000000002c72ca */ /* 0x002fde00000e0000 */
.L_x_84:
[C---:B------:R-:W-:Y:S02]  /*3e20*/  LEA R0, R8.reuse, UR26, 0x3 ;  /* 0x0000001a08007c11 */ /* 0x040fe4000f8e18ff */
[----:B------:R-:W-:Y:S02]  /*3e30*/  SHF.L.U32 R5, R3, 0x1f, RZ ;  /* 0x0000001f03057819 */ /* 0x000fe400000006ff */
[----:B------:R-:W-:Y:S02]  /*3e40*/  LEA R4, R8, UR26, 0x4 ;  /* 0x0000001a08047c11 */ /* 0x000fe4000f8e20ff */
[----:B------:R-:W1:Y:S02]  /*3e50*/  SYNCS.PHASECHK.TRANS64.TRYWAIT P0, [R0+URZ+0x100], R5 ;  /* 0x00010005000075a7 */ /* 0x000e6400080011ff */
[----:B-1-3--:R-:W-:Y:S05]  /*3e60*/  @!P0 BRA `(.L_x_77) ;  /* 0x0000004c00ec8947 */ /* 0x00afea0003800000 */
.L_x_169:
[----:B-1----:R-:W1:Y:S01]  /*3e70*/  LDS.128 R4, [R4+0x190] ;  /* 0x0001900004047984 */ /* 0x002e620000000c00 */
[----:B------:R-:W-:Y:S02]  /*3e80*/  VIADD R0, R0, 0x110 ;  /* 0x0000011000007836 */ /* 0x000fe40000000000 */
[----:B------:R-:W-:Y:S01]  /*3e90*/  VIADD R8, R8, 0x1 ;  /* 0x0000000108087836 */ /* 0x000fe20000000000 */
[----:B------:R-:W-:Y:S01]  /*3ea0*/  @!PT LDS RZ, [RZ] ;  /* 0x00000000fffff984 */ /* 0x000fe20000000800 */
[----:B------:R-:W-:Y:S01]  /*3eb0*/  @!PT LDS RZ, [RZ] ;  /* 0x00000000fffff984 */ /* 0x000fe20000000800 */
[----:B------:R-:W-:Y:S01]  /*3ec0*/  @!PT LDS RZ, [RZ] ;  /* 0x00000000fffff984 */ /* 0x000fe20000000800 */
[----:B------:R-:W-:Y:S01]  /*3ed0*/  @!PT LDS RZ, [RZ] ;  /* 0x00000000fffff984 */ /* 0x000fe20000000800 */
[----:B------:R2:W-:Y:S06]  /*3ee0*/  MEMBAR.ALL.CTA ;  /* 0x0000000000007992 */ /* 0x0005ec0000008000 */
[----:B--2---:R-:W2:Y:S01]  /*3ef0*/  FENCE.VIEW.ASYNC.S ;  /* 0x00000000000073c6 */ /* 0x004ea20000000000 */
[----:B------:R-:W-:-:S04]  /*3f00*/  PRMT R0, RZ, 0x654, R0 ;  /* 0x00000654ff007816 */ /* 0x000fc80000000000 */
[----:B--2---:R2:W-:Y:S01]  /*3f10*/  SYNCS.ARRIVE.TRANS64.RED.A1T0 RZ, [R0+URZ], RZ ;  /* 0x000000ff00ff79a7 */ /* 0x0045e200081004ff */
[----:B-1----:R-:W-:Y:S01]  /*3f20*/  LOP3.LUT P1, RZ, R6, 0x1, RZ, 0xc0, !PT ;  /* 0x0000000106ff7812 */ /* 0x002fe2000782c0ff */
[----:B--2---:R-:W-:-:S12]  /*3f30*/  BRA.U UP3, `(.L_x_78) ;  /* 0x0000000503087547 */ /* 0x004fd8000b800000 */
[----:B------:R-:W1:Y:S01]  /*3f40*/  LDCU UR4, c[0x0][0x38c] ;  /* 0x00007180ff0477ac */ /* 0x000e620008000800 */
[----:B------:R-:W-:Y:S02]  /*3f50*/  PLOP3.LUT P2, PT, PT, PT, PT, 0x80, 0x8 ;  /* 0x000000000008781c */ /* 0x000fe40003f4f070 */
[----:B------:R-:W-:Y:S01]  /*3f60*/  SHF.L.U32 R5, R9, 0x1f, RZ ;  /* 0x0000001f09057819 */ /* 0x000fe200000006ff */
[----:B------:R-:W-:Y:S02]  /*3f70*/  ULEA UR31, UR32, UR26, 0x3 ;  /* 0x0000001a201f7291 */ /* 0x000fe4000f8e18ff */
[----:B------:R-:W-:Y:S02]  /*3f80*/  ULEA UR11, UR32, UR44, 0x6 ;  /* 0x0000002c200b7291 */ /* 0x000fe4000f8e30ff */
[----:B-1----:R-:W-:-:S06]  /*3f90*/  UISETP.GE.AND UP0, UPT, UR4, 0x1, UPT ;  /* 0x000000010400788c */ /* 0x002fcc000bf06270 */
[----:B------:R-:W-:-:S05]  /*3fa0*/  PLOP3.LUT P0, PT, PT, PT, UP0, 0x80, 0x8 ;  /* 0x000000000008781c */ /* 0x000fca0003f0f008 */
[----:B------:R-:W-:-:S08]  /*3fb0*/  @UP0 ULEA UR4, UR23, UR26, 0x3 ;  /* 0x0000001a17040291 */ /* 0x000fd0000f8e18ff */
[----:B------:R-:W-:-:S04]  /*3fc0*/  @P0 SHF.L.U32 R0, R2, 0x1f, RZ ;  /* 0x0000001f02000819 */ /* 0x000fc800000006ff */
[----:B------:R1:W2:Y:S01]  /*3fd0*/  @P0 SYNCS.PHASECHK.TRANS64.TRYWAIT P2, [UR4], R0 ;  /* 0x00000000ff0005a7 */ /* 0x0002a20008041104 */
[----:B------:R-:W3:Y:S02]  /*3fe0*/  SYNCS.PHASECHK.TRANS64.TRYWAIT P0, [UR31+0x140], R5 ;  /* 0x00014005ff0075a7 */ /* 0x000ee4000800111f */
[----:B-123--:R-:W-:Y:S05]  /*3ff0*/  @!P0 BRA `(.L_x_79) ;  /* 0x0000004c009c8947 */ /* 0x00efea0003800000 */
.L_x_171:
[----:B------:R-:W-:Y:S01]  /*4000*/  UMOV UR27, UR22 ;  /* 0x00000016001b7c82 */ /* 0x000fe20008000000 */
[----:B------:R-:W-:Y:S05]  /*4010*/  BRA.U !UP0, `(.L_x_80) ;  /* 0x0000000108c07547 */ /* 0x000fea000b800000 */
[----:B------:R-:W-:Y:S02]  /*4020*/  UIADD3 UR27, UPT, UPT, UR43, UR22, URZ ;  /* 0x000000162b1b7290 */ /* 0x000fe4000fffe0ff */
[----:B------:R-:W-:Y:S01]  /*4030*/  UPLOP3.LUT UP2, UPT, UPT, UPT, UPT, 0x40, 0x4 ;  /* 0x000000000004789c */ /* 0x000fe20003f4e870 */
[----:B------:R-:W-:Y:S01]  /*4040*/  UMOV UR24, UR33 ;  /* 0x0000002100187c82 */ /* 0x000fe20008000000 */
[----:B------:R-:W-:-:S09]  /*4050*/  UMOV UR10, UR23 ;  /* 0x00000017000a7c82 */ /* 0x000fd20008000000 */
.L_x_83:
[----:B--2---:R-:W-:Y:S01]  /*4060*/  ULEA UR5, UR10, UR26, 0x3 ;  /* 0x0000001a0a057291 */ /* 0x004fe2000f8e18ff */
[----:B---3--:R-:W-:Y:S11]  /*4070*/  @P2 BRA `(.L_x_81) ;  /* 0x00000000000c2947 */ /* 0x008ff60003800000 */
[----:B-1----:R-:W-:Y:S04]  /*4080*/  SHF.L.U32 R5, R2, 0x1f, RZ ;  /* 0x0000001f02057819 */ /* 0x002fe800000006ff */
[----:B------:R-:W1:Y:S02]  /*4090*/  SYNCS.PHASECHK.TRANS64.TRYWAIT P0, [UR5], R5 ;  /* 0x00000005ff0075a7 */ /* 0x000e640008001105 */
[----:B-1----:R-:W-:Y:S05]  /*40a0*/  @!P0 BRA `(.L_x_82) ;  /* 0x0000004c00888947 */ /* 0x002fea0003800000 */
.L_x_81:
[----:B------:R-:W-:Y:S01]  /*40b0*/  UISETP.NE.AND UP0, UPT, UR24, 0x1, UPT ;  /* 0x000000011800788c */ /* 0x000fe2000bf05270 */
[----:B------:R-:W-:Y:S01]  /*40c0*/  PLOP3.LUT P2, PT, PT, PT, PT, 0x80, 0x8 ;  /* 0x000000000008781c */ /* 0x000fe20003f4f070 */
[----:B------:R-:W-:Y:S02]  /*40d0*/  UIADD3 UR4, UPT, UPT, UR10, 0x1, URZ ;  /* 0x000000010a047890 */ /* 0x000fe4000fffe0ff */
[----:B------:R-:W-:Y:S02]  /*40e0*/  UIADD3 UR25, UPT, UPT, UR5, 0x68, URZ ;  /* 0x0000006805197890 */ /* 0x000fe4000fffe0ff */
[----:B------:R-:W-:Y:S01]  /*40f0*/  UISETP.NE.AND UP1, UPT, UR4, 0xd, UPT ;  /* 0x0000000d0400788c */ /* 0x000fe2000bf25270 */
[----:B------:R-:W-:Y:S01]  /*4100*/  PLOP3.LUT P0, PT, PT, PT, UP0, 0x80, 0x8 ;  /* 0x000000000008781c */ /* 0x000fe20003f0f008 */
[----:B------:R-:W-:Y:S02]  /*4110*/  UIADD3 UR22, UPT, UPT, UR22, 0x1, URZ ;  /* 0x0000000116167890 */ /* 0x000fe4000fffe0ff */
[----:B------:R-:W-:Y:S02]  /*4120*/  USEL UR6, URZ, 0x1, UP1 ;  /* 0x00000001ff067887 */ /* 0x000fe40008800000 */
[----:B------:R-:W-:Y:S02]  /*4130*/  USEL UR23, UR4, URZ, UP1 ;  /* 0x000000ff04177287 */ /* 0x000fe40008800000 */
[----:B------:R-:W-:Y:S02]  /*4140*/  UIADD3 UR24, UPT, UPT, UR24, -0x1, URZ ;  /* 0xffffffff18187890 */ /* 0x000fe4000fffe0ff */
[----:B------:R-:W-:Y:S01]  /*4150*/  @UP0 ULEA UR4, UR23, UR26, 0x3 ;  /* 0x0000001a17040291 */ /* 0x000fe2000f8e18ff */
[----:B------:R-:W-:Y:S01]  /*4160*/  LOP3.LUT R2, R2, UR6, RZ, 0x3c, !PT ;  /* 0x0000000602027c12 */ /* 0x000fe2000f8e3cff */
[----:B------:R-:W-:Y:S02]  /*4170*/  ULEA UR6, UR10, UR30, 0x9 ;  /* 0x0000001e0a067291 */ /* 0x000fe4000f8e48ff */
[----:B------:R-:W-:Y:S01]  /*4180*/  UISETP.NE.AND UP0, UPT, UR22, UR27, UPT ;  /* 0x0000001b1600728c */ /* 0x000fe2000bf05270 */
[----:B-1----:R-:W-:Y:S01]  /*4190*/  @P0 SHF.L.U32 R0, R2, 0x1f, RZ ;  /* 0x0000001f02000819 */ /* 0x002fe200000006ff */
[----:B------:R-:W-:Y:S02]  /*41a0*/  UIADD3 UR20, UPT, UPT, UR6, 0x2, URZ ;  /* 0x0000000206147890 */ /* 0x000fe4000fffe0ff */
[----:B------:R-:W-:Y:S01]  /*41b0*/  UIADD3 UR16, UPT, UPT, UR6, 0x4, URZ ;  /* 0x0000000406107890 */ /* 0x000fe2000fffe0ff */
[----:B------:R2:W3:Y:S01]  /*41c0*/  @P0 SYNCS.PHASECHK.TRANS64.TRYWAIT P2, [UR4], R0 ;  /* 0x00000000ff0005a7 */ /* 0x0004e20008041104 */
[----:B------:R-:W-:Y:S02]  /*41d0*/  ULEA UR4, UR10, UR29, 0x9 ;  /* 0x0000001d0a047291 */ /* 0x000fe4000f8e48ff */
[----:B------:R-:W-:Y:S02]  /*41e0*/  UIADD3 UR12, UPT, UPT, UR6, 0x6, URZ ;  /* 0x00000006060c7890 */ /* 0x000fe4000fffe0ff */
[----:B------:R-:W-:Y:S02]  /*41f0*/  UIADD3 UR18, UPT, UPT, UR4, 0x2, URZ ;  /* 0x0000000204127890 */ /* 0x000fe4000fffe0ff */
[----:B------:R-:W-:Y:S02]  /*4200*/  UIADD3 UR14, UPT, UPT, UR4, 0x4, URZ ;  /* 0x00000004040e7890 */ /* 0x000fe4000fffe0ff */
[----:B------:R-:W-:Y:S01]  /*4210*/  UIADD3 UR8, UPT, UPT, UR4, 0x6, URZ ;  /* 0x0000000604087890 */ /* 0x000fe2000fffe0ff */
[----:B------:R-:W-:Y:S01]  /*4220*/  UMOV UR7, 0x40004040 ;  /* 0x4000404000077882 */ /* 0x000fe20000000000 */
[----:B------:R-:W-:Y:S01]  /*4230*/  UMOV UR5, 0x40004040 ;  /* 0x4000404000057882 */ /* 0x000fe20000000000 */
[----:B------:R-:W-:Y:S01]  /*4240*/  UMOV UR21, 0x40004040 ;  /* 0x4000404000157882 */ /* 0x000fe20000000000 */
[----:B------:R2:W-:Y:S01]  /*4250*/  UTCQMMA.2CTA gdesc[UR4], gdesc[UR6], tmem[UR11], tmem[UR40], idesc[UR41], UP2 ;  /* 0x00ff2806040075ea */ /* 0x0005e2000920030b */
[----:B------:R-:W-:Y:S01]  /*4260*/  UPLOP3.LUT UP2, UPT, UPT, UPT, UPT, 0x80, 0x8 ;  /* 0x000000000008789c */ /* 0x000fe20003f4f070 */
[----:B------:R-:W-:Y:S01]  /*4270*/  UMOV UR19, 0x40004040 ;  /* 0x4000404000137882 */ /* 0x000fe20000000000 */
[----:B------:R-:W-:Y:S01]  /*4280*/  UMOV UR17, 0x40004040 ;  /* 0x4000404000117882 */ /* 0x000fe20000000000 */
[----:B------:R2:W-:Y:S01]  /*4290*/  UTCQMMA.2CTA gdesc[UR18], gdesc[UR20], tmem[UR11], tmem[UR38], idesc[UR39], UPT ;  /* 0x00ff2614120075ea */ /* 0x0005e2000ba0030b */
[----:B------:R-:W-:Y:S01]  /*42a0*/  UMOV UR15, 0x40004040 ;  /* 0x40004040000f7882 */ /* 0x000fe20000000000 */
[----:B------:R-:W-:Y:S01]  /*42b0*/  UMOV UR13, 0x40004040 ;  /* 0x40004040000d7882 */ /* 0x000fe20000000000 */
[----:B------:R-:W-:Y:S01]  /*42c0*/  UMOV UR9, 0x40004040 ;  /* 0x4000404000097882 */ /* 0x000fe20000000000 */
[----:B------:R2:W-:Y:S01]  /*42d0*/  UTCQMMA.2CTA gdesc[UR14], gdesc[UR16], tmem[UR11], tmem[UR36], idesc[UR37], UPT ;  /* 0x00ff24100e0075ea */ /* 0x0005e2000ba0030b */
[----:B------:R2:W-:Y:S01]  /*42e0*/  UTCQMMA.2CTA gdesc[UR8], gdesc[UR12], tmem[UR11], tmem[UR34], idesc[UR35], UPT ;  /* 0x00ff220c080075ea */ /* 0x0005e2000ba0030b */
[----:B------:R2:W-:Y:S01]  /*42f0*/  UTCBAR.2CTA.MULTICAST [UR25], URZ, UR28 ;  /* 0x000000ff190073e9 */ /* 0x0005e2000820081c */
[----:B------:R-:W-:Y:S01]  /*4300*/  UMOV UR10, UR23 ;  /* 0x00000017000a7c82 */ /* 0x000fe20008000000 */
[----:B------:R-:W-:Y:S05]  /*4310*/  BRA.U UP0, `(.L_x_83) ;  /* 0xfffffffd00507547 */ /* 0x000fea000b83ffff */
.L_x_80:
[----:B--2---:R-:W-:Y:S01]  /*4320*/  UIADD3 UR4, UPT, UPT, UR31, 0x120, URZ ;  /* 0x000001201f047890 */ /* 0x004fe2000fffe0ff */
[----:B------:R-:W-:-:S08]  /*4330*/  UMOV UR22, UR27 ;  /* 0x0000001b00167c82 */ /* 0x000fd00008000000 */
[----:B------:R2:W-:Y:S01]  /*4340*/  UTCBAR.2CTA.MULTICAST [UR4], URZ, UR42 ;  /* 0x000000ff040073e9 */ /* 0x0005e2000820082a */
[----:B------:R-:W-:Y:S02]  /*4350*/  NOP ;  /* 0x0000000000007918 */ /* 0x000fe40000000000 */
.L_x_78:
[----:B--2---:R-:W-:Y:S01]  /*4360*/  UIADD3 UR4, UPT, UPT, UR32, 0x1, URZ ;  /* 0x0000000120047890 */ /* 0x004fe2000fffe0ff */
[----:B------:R-:W-:-:S03]  /*4370*/  ISETP.NE.AND P0, PT, R8, 0x2, PT ;  /* 0x000000020800780c */ /* 0x000fc60003f05270 */
[----:B------:R-:W-:Y:S01]  /*4380*/  UISETP.NE.AND UP0, UPT, UR4, 0x4, UPT ;  /* 0x000000040400788c */ /* 0x000fe2000bf05270 */
[----:B-1----:R-:W-:Y:S02]  /*4390*/  SEL R0, RZ, 0x1, P0 ;  /* 0x00000001ff007807 */ /* 0x002fe40000000000 */
[----:B------:R-:W-:Y:S01]  /*43a0*/  SEL R8, R8, RZ, P0 ;  /* 0x000000ff08087207 */ /* 0x000fe20000000000 */
[----:B------:R-:W-:Y:S01]  /*43b0*/  USEL UR5, URZ, 0x1, UP0 ;  /* 0x00000001ff057887 */ /* 0x000fe20008000000 */
[----:B------:R-:W-:Y:S01]  /*43c0*/  LOP3.LUT R3, R3, R0, RZ, 0x3c, !PT ;  /* 0x0000000003037212 */ /* 0x000fe200078e3cff */
[----:B------:R-:W-:-:S04]  /*43d0*/  USEL UR32, UR4, URZ, UP0 ;  /* 0x000000ff04207287 */ /* 0x000fc80008000000 */
[----:B------:R-:W-:Y:S01]  /*43e0*/  LOP3.LUT R9, R9, UR5, RZ, 0x3c, !PT ;  /* 0x0000000509097c12 */ /* 0x000fe2000f8e3cff */
[----:B------:R-:W-:Y:S07]  /*43f0*/  @P1 BRA `(.L_x_84) ;  /* 0xfffffff800881947 */ /* 0x000fee000383ffff */
[----:B------:R-:W1:Y:S01]  /*4400*/  S2UR UR8, SR_CgaCtaId ;  /* 0x00000000000879c3 */ /* 0x000e620000008800 */
[----:B------:R-:W-:Y:S01]  /*4410*/  ELECT P0, URZ, PT ;  /* 0x0000000000ff782f */ /* 0x000fe20003800000 */
[----:B------:R-:W-:Y:S01]  /*4420*/  HFMA2 R0, -RZ, RZ, 0, 5.9604644775390625e-08 ;  /* 0x00000001ff007431 */ /* 0x000fe200000001ff */
[----:B------:R-:W-:-:S05]  /*4430*/  UMOV UR4, 0x40 ;  /* 0x0000004000047882 */ /* 0x000fca0000000000 */
[----:B------:R-:W-:Y:S01]  /*4440*/  UVIRTCOUNT.DEALLOC.SMPOOL 0x80 ;  /* 0x000000800000784c */ /* 0x000fe20000000000 */
[----:B------:R-:W-:Y:S02]  /*4450*/  UISETP.NE.AND UP1, UPT, UR47, URZ, UPT ;  /* 0x000000ff2f00728c */ /* 0x000fe4000bf25270 */
[----:B-1----:R-:W-:-:S09]  /*4460*/  ULEA UR8, UR8, UR4, 0x18 ;  /* 0x0000000408087291 */ /* 0x002fd2000f8ec0ff */
[----:B------:R1:W-:Y:S01]  /*4470*/  @P0 STS.U8 [UR8+0x1c], R0 ;  /* 0x00001c00ff000988 */ /* 0x0003e20008000008 */
[----:B------:R-:W-:Y:S05]  /*4480*/  BRA.U UP1, `(.L_x_85) ;  /* 0x0000000101a07547 */ /* 0x000fea000b800000 */
[----:B------:R-:W-:Y:S01]  /*4490*/  UIADD3 UR7, UPT, UPT, UR26, 0x140, URZ ;  /* 0x000001401a077890 */ /* 0x000fe2000fffe0ff */
[----:B------:R-:W-:-:S03]  /*44a0*/  SHF.L.U32 R3, R9, 0x1f, RZ ;  /* 0x0000001f09037819 */ /* 0x000fc600000006ff */
[----:B------:R-:W-:-:S09]  /*44b0*/  ULEA UR4, UR32, UR7, 0x3 ;  /* 0x0000000720047291 */ /* 0x000fd2000f8e18ff */
[----:B------:R-:W2:Y:S02]  /*44c0*/  SYNCS.PHASECHK.TRANS64.TRYWAIT P0, [UR4], R3 ;  /* 0x00000003ff0075a7 */ /* 0x000ea40008001104 */
[----:B--2---:R-:W-:Y:S05]  /*44d0*/  @!P0 BRA `(.L_x_86) ;  /* 0x0000004800948947 */ /* 0x004fea0003800000 */
.L_x_174:
        /* <DEDUP_REMOVED lines=9> */
.L_x_176:
        /* <DEDUP_REMOVED lines=9> */
.L_x_178:
[----:B------:R-:W-:-:S04]  /*4600*/  UIADD3 UR4, UPT, UPT, UR4, 0x1, URZ ;  /* 0x0000000104047890 */ /* 0x000fc8000fffe0ff */
[----:B------:R-:W-:-:S04]  /*4610*/  UISETP.NE.AND UP0, UPT, UR4, 0x4, UPT ;  /* 0x000000040400788c */ /* 0x000fc8000bf05270 */
[----:B------:R-:W-:Y:S02]  /*4620*/  USEL UR5, URZ, 0x1, UP0 ;  /* 0x00000001ff057887 */ /* 0x000fe40008000000 */
[----:B------:R-:W-:-:S04]  /*4630*/  USEL UR4, UR4, URZ, UP0 ;  /* 0x000000ff04047287 */ /* 0x000fc80008000000 */
[----:B------:R-:W-:Y:S01]  /*4640*/  ULEA UR4, UR4, UR7, 0x3 ;  /* 0x0000000704047291 */ /* 0x000fe2000f8e18ff */
[----:B-1----:R-:W-:-:S04]  /*4650*/  LOP3.LUT R3, R2, UR5, RZ, 0x3c, !PT ;  /* 0x0000000502037c12 */ /* 0x002fc8000f8e3cff */
[----:B------:R-:W-:Y:S01]  /*4660*/  SHF.L.U32 R3, R3, 0x1f, RZ ;  /* 0x0000001f03037819 */ /* 0x000fe200000006ff */
[----:B------:R-:W-:-:S04]  /*4670*/  IMAD.U32 R0, RZ, RZ, UR4 ;  /* 0x00000004ff007e24 */ /* 0x000fc8000f8e00ff */
[----:B------:R1:W2:Y:S03]  /*4680*/  SYNCS.PHASECHK.TRANS64.TRYWAIT P0, [R0+URZ], R3 ;  /* 0x00000003000075a7 */ /* 0x0002a600080011ff */
[----:B--2---:R-:W-:Y:S05]  /*4690*/  @!P0 NANOSLEEP.SYNCS 0x989680 ;  /* 0x009896800000895d */ /* 0x004fea0003900000 */
[----:B------:R-:W2:Y:S02]  /*46a0*/  @!P0 SYNCS.PHASECHK.TRANS64 P0, [R0+URZ], R3 ;  /* 0x00000003000085a7 */ /* 0x000ea400080010ff */
[----:B--2---:R-:W-:Y:S05]  /*46b0*/  @P0 BRA `(.L_x_89) ;  /* 0x0000000000200947 */ /* 0x004fea0003800000 */
.L_x_90:
[----:B--2---:R2:W4:Y:S02]  /*46c0*/  SYNCS.PHASECHK.TRANS64.TRYWAIT P0, [R0+URZ], R3 ;  /* 0x00000003000075a7 */ /* 0x00452400080011ff */
[----:B----4-:R-:W-:Y:S05]  /*46d0*/  @!P0 NANOSLEEP.SYNCS 0x989680 ;  /* 0x009896800000895d */ /* 0x010fea0003900000 */
[----:B------:R-:W4:Y:S02]  /*46e0*/  @!P0 SYNCS.PHASECHK.TRANS64 P0, [R0+URZ], R3 ;  /* 0x00000003000085a7 */ /* 0x000f2400080010ff */
[----:B----4-:R-:W-:Y:S05]  /*46f0*/  @!P0 BRA `(.L_x_90) ;  /* 0xfffffffc00f08947 */ /* 0x010fea000383ffff */
[----:B------:R-:W-:Y:S05]  /*4700*/  BRA `(.L_x_89) ;  /* 0x00000000000c7947 */ /* 0x000fea0003800000 */
.L_x_85:
[----:B------:R-:W-:-:S04]  /*4710*/  UIADD3 UR4, UPT, UPT, UR26, 0x180, URZ ;  /* 0x000001801a047890 */ /* 0x000fc8000fffe0ff */
[----:B------:R-:W-:-:S09]  /*4720*/  UPRMT UR4, UR48, 0x654, UR4 ;  /* 0x0000065430047896 */ /* 0x000fd20008000004 */
[----:B------:R-:W-:Y:S03]  /*4730*/  SYNCS.ARRIVE.TRANS64.RED.A1T0 RZ, [UR4], RZ ;  /* 0x000000ffffff79a7 */ /* 0x000fe60008100404 */
.L_x_89:
[----:B-12---:R-:W-:Y:S01]  /*4740*/  SHF.L.U32 R3, RZ, 0x1f, RZ ;  /* 0x0000001fff037819 */ /* 0x006fe200000006ff */
[----:B------:R-:W-:Y:S01]  /*4750*/  UIADD3 UR4, UPT, UPT, UR26, 0x180, URZ ;  /* 0x000001801a047890 */ /* 0x000fe2000fffe0ff */
[----:B------:R-:W-:Y:S02]  /*4760*/  PLOP3.LUT P0, PT, PT, PT, UP1, 0x80, 0x8 ;  /* 0x000000000008781c */ /* 0x000fe40003f0f018 */
[----:B------:R-:W1:Y:S02]  /*4770*/  SYNCS.PHASECHK.TRANS64.TRYWAIT P1, [UR26+0x180], R3 ;  /* 0x00018003ff0075a7 */ /* 0x000e64000802111a */
[----:B-1----:R-:W-:Y:S09]  /*4780*/  @!P1 BRA `(.L_x_91) ;  /* 0x0000004800309947 */ /* 0x002ff20003800000 */
.L_x_180:
[----:B------:R-:W-:Y:S01]  /*4790*/  @!UP1 UPRMT UR4, UR48, 0x654, UR4 ;  /* 0x0000065430049896 */ /* 0x000fe20008000004 */
[----:B------:R-:W-:Y:S01]  /*47a0*/  UMOV UR5, 0xffff ;  /* 0x0000ffff00057882 */ /* 0x000fe20000000000 */
[----:B------:R-:W-:-:S07]  /*47b0*/  UMOV UR6, 0x1 ;  /* 0x0000000100067882 */ /* 0x000fce0000000000 */
[----:B------:R-:W-:Y:S01]  /*47c0*/  @!P0 SYNCS.ARRIVE.TRANS64.RED.A1T0 RZ, [UR4], RZ ;  /* 0x000000ffffff89a7 */ /* 0x000fe20008100404 */
[----:B------:R-:W-:Y:S01]  /*47d0*/  NOP ;  /* 0x0000000000007918 */ /* 0x000fe20000000000 */
[----:B-1----:R-:W1:Y:S01]  /*47e0*/  LDS R0, [UR8+0x14] ;  /* 0x00001408ff007984 */ /* 0x002e620008000800 */
[----:B------:R-:W-:-:S04]  /*47f0*/  ULOP3.LUT UR4, UR44, 0xffff, URZ, 0xc0, !UPT ;  /* 0x0000ffff2c047892 */ /* 0x000fc8000f8ec0ff */
[----:B------:R-:W-:-:S04]  /*4800*/  USHF.R.U32.HI UR4, URZ, 0x5, UR4 ;  /* 0x00000005ff047899 */ /* 0x000fc80008011604 */
[----:B------:R-:W-:Y:S02]  /*4810*/  USHF.L.U32 UR5, UR5, UR4, URZ ;  /* 0x0000000405057299 */ /* 0x000fe400080006ff */
[----:B------:R-:W-:-:S04]  /*4820*/  USHF.L.U32 UR4, UR6, UR4, URZ ;  /* 0x0000000406047299 */ /* 0x000fc800080006ff */
[----:B-1----:R-:W-:-:S04]  /*4830*/  LOP3.LUT R0, R0, UR5, RZ, 0xc0, !PT ;  /* 0x0000000500007c12 */ /* 0x002fc8000f8ec0ff */
[----:B------:R-:W-:-:S13]  /*4840*/  ISETP.NE.AND P0, PT, R0, UR5, PT ;  /* 0x0000000500007c0c */ /* 0x000fda000bf05270 */
[----:B------:R-:W-:Y:S05]  /*4850*/  @P0 BRA `(.L_x_92) ;  /* 0x0000000000580947 */ /* 0x000fea0003800000 */
[----:B------:R-:W1:Y:S02]  /*4860*/  LDS R0, [UR8+0x18] ;  /* 0x00001808ff007984 */ /* 0x000e640008000800 */
[----:B-1----:R-:W-:-:S04]  /*4870*/  LOP3.LUT R0, R0, UR4, RZ, 0xc0, !PT ;  /* 0x0000000400007c12 */ /* 0x002fc8000f8ec0ff */
[----:B------:R-:W-:-:S13]  /*4880*/  ISETP.NE.AND P0, PT, R0, UR4, PT ;  /* 0x0000000400007c0c */ /* 0x000fda000bf05270 */
[----:B------:R-:W-:Y:S05]  /*4890*/  @P0 BRA `(.L_x_93) ;  /* 0x00000000003c0947 */ /* 0x000fea0003800000 */
[----:B------:R-:W1:Y:S01]  /*48a0*/  S2R R2, SR_LANEID ;  /* 0x0000000000027919 */ /* 0x000e620000000000 */
[----:B------:R-:W-:Y:S01]  /*48b0*/  ULOP3.LUT UR5, URZ, UR5, URZ, 0x33, !UPT ;  /* 0x00000005ff057292 */ /* 0x000fe2000f8e33ff */
[----:B------:R-:W-:Y:S01]  /*48c0*/  LOP3.LUT R4, RZ, UR4, RZ, 0x33, !PT ;  /* 0x00000004ff047c12 */ /* 0x000fe2000f8e33ff */
[----:B------:R-:W-:Y:S02]  /*48d0*/  VOTEU.ANY UR4, UPT, PT ;  /* 0x0000000000047886 */ /* 0x000fe400038e0100 */
[----:B------:R-:W-:Y:S01]  /*48e0*/  UFLO.U32 UR4, UR4 ;  /* 0x00000004000472bd */ /* 0x000fe200080e0000 */
[----:B------:R-:W2:Y:S01]  /*48f0*/  REDUX UR6, R4 ;  /* 0x00000000040673c4 */ /* 0x000ea20000000000 */
[----:B------:R-:W-:-:S06]  /*4900*/  IMAD.U32 R0, RZ, RZ, UR5 ;  /* 0x00000005ff007e24 */ /* 0x000fcc000f8e00ff */
[----:B------:R4:W-:Y:S01]  /*4910*/  UTCATOMSWS.AND URZ, UR5 ;  /* 0x0000000500ff79e3 */ /* 0x0009e20008000000 */
[----:B------:R-:W3:Y:S01]  /*4920*/  REDUX UR7, R0 ;  /* 0x00000000000773c4 */ /* 0x000ee20000000000 */
[----:B-1----:R-:W-:Y:S01]  /*4930*/  ISETP.EQ.U32.AND P0, PT, R2, UR4, PT ;  /* 0x0000000402007c0c */ /* 0x002fe2000bf02070 */
[----:B--2---:R-:W-:Y:S01]  /*4940*/  IMAD.U32 R2, RZ, RZ, UR6 ;  /* 0x00000006ff027e24 */ /* 0x004fe2000f8e00ff */
[----:B---3--:R-:W-:-:S11]  /*4950*/  MOV R3, UR7 ;  /* 0x0000000700037c02 */ /* 0x008fd60008000f00 */
[----:B------:R4:W-:Y:S04]  /*4960*/  @P0 ATOMS.AND RZ, [UR8+0x14], R3 ;  /* 0x00001403ffff098c */ /* 0x0009e8000a800008 */
[----:B------:R4:W-:Y:S01]  /*4970*/  @P0 ATOMS.AND RZ, [UR8+0x18], R2 ;  /* 0x00001802ffff098c */ /* 0x0009e2000a800008 */
[----:B------:R-:W-:Y:S05]  /*4980*/  BRA `(.L_x_94) ;  /* 0x0000000000147947 */ /* 0x000fea0003800000 */
.L_x_93:
[----:B------:R-:W-:Y:S02]  /*4990*/  MOV R2, 0x49b0 ;  /* 0x000049b000027802 */ /* 0x000fe40000000f00 */
[----:B---3-5:R-:W-:Y:S05]  /*49a0*/  CALL.REL.NOINC `($__internal_0_$__cuda_sm10x_tcgen05_guardrail_trap_col_being_dealloced_not_returned_by_alloc) ;  /* 0x0000004800847944 */ /* 0x028fea0003c00000 */
[----:B------:R-:W-:Y:S05]  /*49b0*/  BRA `(.L_x_94) ;  /* 0x0000000000087947 */ /* 0x000fea0003800000 */
.L_x_92:
[----:B------:R-:W-:Y:S02]  /*49c0*/  MOV R2, 0x49e0 ;  /* 0x000049e000027802 */ /* 0x000fe40000000f00 */
[----:B---3-5:R-:W-:Y:S05]  /*49d0*/  CALL.REL.NOINC `($__internal_2_$__cuda_sm10x_tcgen05_guardrail_trap_unallocated_columns_being_dealloced) ;  /* 0x0000004800907944 */ /* 0x028fea0003c00000 */
.L_x_94:
[----:B------:R-:W-:Y:S01]  /*49e0*/  NOP ;  /* 0x0000000000007918 */ /* 0x000fe20000000000 */
[----:B----4-:R-:W-:Y:S05]  /*49f0*/  EXIT ;  /* 0x000000000000794d */ /* 0x010fea0003800000 */
.L_x_65:
[----:B------:R-:W-:-:S09]  /*4a00*/  UISETP.NE.OR UP0, UPT, UR25, 0x3, !UP3 ;  /* 0x000000031900788c */ /* 0x000fd2000df05670 */
[----:B------:R-:W-:Y:S05]  /*4a10*/  BRA.U UP0, `(.L_x_95) ;  /* 0x0000000d00b47547 */ /* 0x000fea000b800000 */
[----:B------:R-:W1:Y:S01]  /*4a20*/  LDCU UR31, c[0x0][0x370] ;  /* 0x00006e00ff1f77ac */ /* 0x000e620008000800 */
[----:B------:R-:W2:Y:S01]  /*4a30*/  LDC.64 R16, c[0x0][0x348] ;  /* 0x0000d200ff107b82 */ /* 0x000ea20000000a00 */
[----:B------:R-:W-:Y:S02]  /*4a40*/  HFMA2 R13, -RZ, RZ, 0, 0 ;  /* 0x00000000ff0d7431 */ /* 0x000fe400000001ff */
[----:B------:R-:W-:Y:S01]  /*4a50*/  IMAD.MOV.U32 R15, RZ, RZ, 0x1 ;  /* 0x00000001ff0f7424 */ /* 0x000fe200078e00ff */
[----:B------:R-:W1:Y:S01]  /*4a60*/  LDCU.128 UR32, c[0x0][0xb10] ;  /* 0x00016200ff2077ac */ /* 0x000e620008000c00 */
[----:B------:R-:W-:Y:S01]  /*4a70*/  IMAD.MOV.U32 R14, RZ, RZ, RZ ;  /* 0x000000ffff0e7224 */ /* 0x000fe200078e00ff */
[----:B------:R-:W-:Y:S01]  /*4a80*/  MOV R7, 0x1000 ;  /* 0x0000100000077802 */ /* 0x000fe20000000f00 */
[----:B------:R-:W3:Y:S01]  /*4a90*/  LDCU UR30, c[0x0][0x374] ;  /* 0x00006e80ff1e77ac */ /* 0x000ee20008000800 */
[----:B------:R-:W4:Y:S01]  /*4aa0*/  LDC.64 R2, c[0x0][0x888] ;  /* 0x00022200ff027b82 */ /* 0x000f220000000a00 */
[----:B------:R-:W3:Y:S01]  /*4ab0*/  LDCU UR15, c[0x0][0xb0c] ;  /* 0x00016180ff0f77ac */ /* 0x000ee20008000800 */
[----:B------:R-:W2:Y:S06]  /*4ac0*/  LDCU UR40, c[0x0][0xb20] ;  /* 0x00016400ff2877ac */ /* 0x000eac0008000800 */
[----:B------:R-:W4:Y:S01]  /*4ad0*/  LDC.64 R4, c[0x0][0x890] ;  /* 0x00022400ff047b82 */ /* 0x000f220000000a00 */
[----:B------:R-:W2:Y:S01]  /*4ae0*/  LDCU UR4, c[0x0][0xb30] ;  /* 0x00016600ff0477ac */ /* 0x000ea20008000800 */
[----:B------:R-:W-:Y:S01]  /*4af0*/  UMOV UR21, 0x400 ;  /* 0x0000040000157882 */ /* 0x000fe20000000000 */
[----:B-1----:R-:W-:-:S02]  /*4b00*/  UIMAD.WIDE.U32 UR6, UR31, UR32, URZ ;  /* 0x000000201f0672a5 */ /* 0x002fc4000f8e00ff */
[----:B---3--:R-:W-:Y:S02]  /*4b10*/  UIMAD.WIDE.U32 UR8, UR30, UR35, URZ ;  /* 0x000000231e0872a5 */ /* 0x008fe4000f8e00ff */
[----:B------:R-:W-:Y:S02]  /*4b20*/  ULEA UR21, UR46, UR21, 0x18 ;  /* 0x000000152e157291 */ /* 0x000fe4000f8ec0ff */
[----:B------:R-:W-:Y:S02]  /*4b30*/  UPLOP3.LUT UP3, UPT, UPT, UPT, UPT, 0x40, 0x4 ;  /* 0x000000000004789c */ /* 0x000fe40003f6e870 */
[----:B------:R-:W-:Y:S01]  /*4b40*/  UIADD3 UR37, UPT, UPT, UR21, 0xd8, URZ ;  /* 0x000000d815257890 */ /* 0x000fe2000fffe0ff */
[----:B------:R-:W-:Y:S01]  /*4b50*/  UMOV UR6, UR7 ;  /* 0x0000000700067c82 */ /* 0x000fe20008000000 */
[----:B------:R-:W-:Y:S01]  /*4b60*/  UMOV UR38, UR9 ;  /* 0x0000000900267c82 */ /* 0x000fe20008000000 */
[----:B------:R-:W-:Y:S02]  /*4b70*/  UISETP.GE.AND UP0, UPT, UR42, 0x1, UPT ;  /* 0x000000012a00788c */ /* 0x000fe4000bf06270 */
[----:B------:R-:W-:Y:S01]  /*4b80*/  UISETP.NE.AND UP4, UPT, UR42, 0x1, UPT ;  /* 0x000000012a00788c */ /* 0x000fe2000bf85270 */
[----:B------:R-:W1:Y:S01]  /*4b90*/  LDCU.64 UR22, c[0x0][0xb28] ;  /* 0x00016500ff1677ac */ /* 0x000e620008000a00 */
[----:B------:R-:W-:-:S02]  /*4ba0*/  UISETP.NE.AND UP6, UPT, UR15, 0x1, UPT ;  /* 0x000000010f00788c */ /* 0x000fc4000bfc5270 */
[----:B------:R-:W-:Y:S02]  /*4bb0*/  UISETP.NE.AND UP5, UPT, UR34, 0x1, UPT ;  /* 0x000000012200788c */ /* 0x000fe4000bfa5270 */
[----:B------:R-:W-:Y:S02]  /*4bc0*/  UIADD3 UR25, UPT, UPT, UR21, 0xd0, URZ ;  /* 0x000000d015197890 */ /* 0x000fe4000fffe0ff */
[----:B------:R-:W-:Y:S02]  /*4bd0*/  UPRMT UR37, UR46, 0x654, UR37 ;  /* 0x000006542e257896 */ /* 0x000fe40008000025 */
[----:B------:R-:W-:Y:S02]  /*4be0*/  USHF.R.U32.HI UR39, URZ, UR33, UR6 ;  /* 0x00000021ff277299 */ /* 0x000fe40008011606 */
[----:B--2---:R-:W-:Y:S02]  /*4bf0*/  USHF.R.U32.HI UR38, URZ, UR40, UR38 ;  /* 0x00000028ff267299 */ /* 0x004fe40008011626 */
[----:B------:R-:W-:-:S11]  /*4c00*/  UISETP.NE.AND UP2, UPT, UR4, 0x1, UPT ;  /* 0x000000010400788c */ /* 0x000fd6000bf45270 */
.L_x_104:
[C---:B------:R-:W-:Y:S02]  /*4c10*/  LEA R12, R14.reuse, UR21, 0x3 ;  /* 0x000000150e0c7c11 */ /* 0x040fe4000f8e18ff */
[----:B------:R-:W-:Y:S02]  /*4c20*/  SHF.L.U32 R9, R13, 0x1f, RZ ;  /* 0x0000001f0d097819 */ /* 0x000fe400000006ff */
[----:B------:R-:W-:Y:S02]  /*4c30*/  LEA R10, R14, UR21, 0x4 ;  /* 0x000000150e0a7c11 */ /* 0x000fe4000f8e20ff */
[----:B------:R-:W2:Y:S02]  /*4c40*/  SYNCS.PHASECHK.TRANS64.TRYWAIT P0, [R12+URZ+0x100], R9 ;  /* 0x000100090c0075a7 */ /* 0x000ea400080011ff */
[----:B--23--:R-:W-:Y:S05]  /*4c50*/  @!P0 BRA `(.L_x_96) ;  /* 0x0000004400148947 */ /* 0x00cfea0003800000 */
.L_x_181:
[----:B--2---:R-:W2:Y:S01]  /*4c60*/  LDS.128 R8, [R10+0x190] ;  /* 0x000190000a087984 */ /* 0x004ea20000000c00 */
[----:B------:R-:W-:Y:S01]  /*4c70*/  UISETP.GE.AND UP0, UPT, UR42, 0x1, UPT ;  /* 0x000000012a00788c */ /* 0x000fe2000bf06270 */
[----:B------:R-:W-:Y:S01]  /*4c80*/  @!PT LDS RZ, [RZ] ;  /* 0x00000000fffff984 */ /* 0x000fe20000000800 */
[----:B------:R-:W-:Y:S01]  /*4c90*/  @!PT LDS RZ, [RZ] ;  /* 0x00000000fffff984 */ /* 0x000fe20000000800 */
[----:B------:R-:W-:Y:S01]  /*4ca0*/  @!PT LDS RZ, [RZ] ;  /* 0x00000000fffff984 */ /* 0x000fe20000000800 */
[----:B------:R-:W-:Y:S01]  /*4cb0*/  @!PT LDS RZ, [RZ] ;  /* 0x00000000fffff984 */ /* 0x000fe20000000800 */
[----:B------:R3:W-:Y:S06]  /*4cc0*/  MEMBAR.ALL.CTA ;  /* 0x0000000000007992 */ /* 0x0007ec0000008000 */
[----:B---3--:R-:W3:Y:S01]  /*4cd0*/  FENCE.VIEW.ASYNC.S ;  /* 0x00000000000073c6 */ /* 0x008ee20000000000 */
[----:B--2---:R-:W-:Y:S11]  /*4ce0*/  LOP3.LUT P0, RZ, R10, 0x1, RZ, 0xc0, !PT ;  /* 0x000000010aff7812 */ /* 0x004ff6000780c0ff */
[----:B------:R-:W-:Y:S02]  /*4cf0*/  @!UPT UIADD3 URZ, UPT, UPT, URZ, URZ, URZ ;  /* 0x000000fffffff290 */ /* 0x000fe4000fffe0ff */
[----:B---3--:R-:W-:Y:S01]  /*4d00*/  VOTEU.ANY UP1, P0 ;  /* 0x0000000000ff7886 */ /* 0x008fe20000020100 */
[----:B------:R-:W-:Y:S11]  /*4d10*/  PLOP3.LUT P0, PT, PT, PT, UP1, 0x80, 0x8 ;  /* 0x000000000008781c */ /* 0x000ff60003f0f018 */
[----:B------:R-:W-:Y:S02]  /*4d20*/  @!UPT UIADD3 URZ, UPT, UPT, URZ, URZ, URZ ;  /* 0x000000fffffff290 */ /* 0x000fe4000fffe0ff */
[----:B------:R-:W-:Y:S02]  /*4d30*/  @P0 SHF.R.U32.HI R0, RZ, 0x10, R9 ;  /* 0x00000010ff000819 */ /* 0x000fe40000011609 */
[----:B------:R-:W-:Y:S02]  /*4d40*/  @P0 MOV R6, R8 ;  /* 0x0000000800060202 */ /* 0x000fe40000000f00 */
[----:B------:R-:W-:Y:S01]  /*4d50*/  @P0 R2UR UR4, R0 ;  /* 0x00000000000402ca */ /* 0x000fe200000e0000 */
[----:B------:R-:W-:Y:S01]  /*4d60*/  VIADD R0, R12, 0x110 ;  /* 0x000001100c007836 */ /* 0x000fe20000000000 */
[----:B------:R-:W-:Y:S02]  /*4d70*/  @P0 LOP3.LUT R8, R9, 0xffff, RZ, 0xc0, !PT ;  /* 0x0000ffff09080812 */ /* 0x000fe400078ec0ff */
[----:B------:R-:W-:Y:S02]  /*4d80*/  @P0 R2UR UR6, R6 ;  /* 0x00000000060602ca */ /* 0x000fe400000e0000 */
[----:B------:R-:W-:Y:S02]  /*4d90*/  PRMT R0, RZ, 0x654, R0 ;  /* 0x00000654ff007816 */ /* 0x000fe40000000000 */
[----:B------:R-:W-:Y:S02]  /*4da0*/  @P0 R2UR UR5, R8 ;  /* 0x00000000080502ca */ /* 0x000fe400000e0000 */
[----:B------:R2:W-:Y:S03]  /*4db0*/  SYNCS.ARRIVE.TRANS64.RED.A1T0 RZ, [R0+URZ], RZ ;  /* 0x000000ff00ff79a7 */ /* 0x0005e600081004ff */
[----:B------:R-:W-:Y:S04]  /*4dc0*/  @UP1 UMOV UR29, UR4 ;  /* 0x00000004001d1c82 */ /* 0x000fe80008000000 */
[----:B------:R-:W-:Y:S04]  /*4dd0*/  @UP1 UMOV UR14, UR6 ;  /* 0x00000006000e1c82 */ /* 0x000fe80008000000 */
[----:B------:R-:W-:Y:S01]  /*4de0*/  @UP1 UMOV UR13, UR5 ;  /* 0x00000005000d1c82 */ /* 0x000fe20008000000 */
[----:B------:R-:W-:Y:S05]  /*4df0*/  BRA.U !UP0, `(.L_x_97) ;  /* 0x0000000108a47547 */ /* 0x000fea000b800000 */
[----:B------:R-:W-:Y:S02]  /*4e00*/  UIMAD.WIDE.U32 UR8, UR13, UR35, URZ ;  /* 0x000000230d0872a5 */ /* 0x000fe4000f8e00ff */
[----:B------:R-:W-:Y:S02]  /*4e10*/  UIMAD.WIDE.U32 UR10, UR14, UR32, URZ ;  /* 0x000000200e0a72a5 */ /* 0x000fe4000f8e00ff */
[----:B------:R-:W-:Y:S02]  /*4e20*/  USEL UR4, UR30, UR38, !UP5 ;  /* 0x000000261e047287 */ /* 0x000fe4000e800000 */
[----:B------:R-:W-:Y:S02]  /*4e30*/  USEL UR7, UR31, UR39, !UP6 ;  /* 0x000000271f077287 */ /* 0x000fe4000f000000 */
[----:B-1----:R-:W-:Y:S02]  /*4e40*/  UIMAD.WIDE.U32 UR16, UR4, UR22, URZ ;  /* 0x00000016041072a5 */ /* 0x002fe4000f8e00ff */
[----:B------:R-:W-:Y:S01]  /*4e50*/  UIMAD.WIDE.U32 UR18, UR7, UR22, URZ ;  /* 0x00000016071272a5 */ /* 0x000fe2000f8e00ff */
[----:B------:R-:W-:Y:S02]  /*4e60*/  UMOV UR5, UR9 ;  /* 0x0000000900057c82 */ /* 0x000fe40008000000 */
[----:B------:R-:W-:Y:S03]  /*4e70*/  USHF.R.U32.HI UR6, URZ, UR40, UR5 ;  /* 0x00000028ff067299 */ /* 0x000fe60008011605 */
[----:B------:R-:W-:Y:S01]  /*4e80*/  UMOV UR5, UR11 ;  /* 0x0000000b00057c82 */ /* 0x000fe20008000000 */
[----:B------:R-:W-:Y:S02]  /*4e90*/  USEL UR6, UR13, UR6, !UP5 ;  /* 0x000000060d067287 */ /* 0x000fe4000e800000 */
[----:B------:R-:W-:Y:S02]  /*4ea0*/  USHF.R.U32.HI UR8, URZ, UR33, UR5 ;  /* 0x00000021ff087299 */ /* 0x000fe40008011605 */
[----:B------:R-:W-:Y:S01]  /*4eb0*/  UIMAD.WIDE.U32 UR10, UR6, UR22, URZ ;  /* 0x00000016060a72a5 */ /* 0x000fe2000f8e00ff */
[----:B------:R-:W-:Y:S02]  /*4ec0*/  UMOV UR5, UR17 ;  /* 0x0000001100057c82 */ /* 0x000fe40008000000 */
[----:B------:R-:W-:Y:S03]  /*4ed0*/  @UP4 USHF.R.U32.HI UR4, URZ, UR23, UR5 ;  /* 0x00000017ff044299 */ /* 0x000fe60008011605 */
[----:B------:R-:W-:Y:S01]  /*4ee0*/  UMOV UR5, UR19 ;  /* 0x0000001300057c82 */ /* 0x000fe20008000000 */
[----:B------:R-:W-:Y:S02]  /*4ef0*/  UIMAD UR4, UR42, UR4, URZ ;  /* 0x000000042a0472a4 */ /* 0x000fe4000f8e02ff */
[----:B------:R-:W-:Y:S02]  /*4f00*/  @UP4 USHF.R.U32.HI UR7, URZ, UR23, UR5 ;  /* 0x00000017ff074299 */ /* 0x000fe40008011605 */
[----:B------:R-:W-:Y:S02]  /*4f10*/  USEL UR5, UR14, UR8, !UP6 ;  /* 0x000000080e057287 */ /* 0x000fe4000f000000 */
[----:B------:R-:W-:Y:S02]  /*4f20*/  UIMAD UR8, UR42, UR7, URZ ;  /* 0x000000072a0872a4 */ /* 0x000fe4000f8e02ff */
[----:B------:R-:W-:Y:S03]  /*4f30*/  UISETP.GE.AND UP0, UPT, UR6, UR4, UPT ;  /* 0x000000040600728c */ /* 0x000fe6000bf06270 */
[----:B------:R-:W-:Y:S01]  /*4f40*/  UMOV UR4, UR11 ;  /* 0x0000000b00047c82 */ /* 0x000fe20008000000 */
[----:B------:R-:W-:Y:S02]  /*4f50*/  UISETP.GE.OR UP0, UPT, UR5, UR8, UP0 ;  /* 0x000000080500728c */ /* 0x000fe40008706670 */
[----:B------:R-:W-:Y:S02]  /*4f60*/  USHF.R.U32.HI UR4, URZ, UR23, UR4 ;  /* 0x00000017ff047299 */ /* 0x000fe40008011604 */
[----:B------:R-:W-:Y:S02]  /*4f70*/  UIMAD.WIDE.U32 UR8, UR5, UR22, URZ ;  /* 0x00000016050872a5 */ /* 0x000fe4000f8e00ff */
[----:B------:R-:W-:Y:S04]  /*4f80*/  USEL UR10, UR6, UR4, !UP4 ;  /* 0x00000004060a7287 */ /* 0x000fe8000e000000 */
[----:B------:R-:W-:Y:S01]  /*4f90*/  UIADD3 UR11, UPT, UPT, -UR10, URZ, URZ ;  /* 0x000000ff0a0b7290 */ /* 0x000fe2000fffe1ff */
[----:B------:R-:W-:Y:S02]  /*4fa0*/  @!UP0 UMOV UR4, UR9 ;  /* 0x0000000900048c82 */ /* 0x000fe40008000000 */
[----:B------:R-:W-:Y:S02]  /*4fb0*/  @!UP0 USHF.R.U32.HI UR4, URZ, UR23, UR4 ;  /* 0x00000017ff048299 */ /* 0x000fe40008011604 */
[----:B------:R-:W-:Y:S02]  /*4fc0*/  UIMAD UR8, UR42, UR11, UR6 ;  /* 0x0000000b2a0872a4 */ /* 0x000fe4000f8e0206 */
[----:B------:R-:W-:Y:S04]  /*4fd0*/  @!UP0 USEL UR4, UR5, UR4, !UP4 ;  /* 0x0000000405048287 */ /* 0x000fe8000e000000 */
[----:B------:R-:W-:Y:S02]  /*4fe0*/  @!UP0 UIMAD UR8, UR7, UR8, UR4 ;  /* 0x00000008070882a4 */ /* 0x000fe4000f8e0204 */
[----:B------:R-:W-:Y:S02]  /*4ff0*/  @!UP0 UIADD3 UR9, UPT, UPT, UR10, -UR4, URZ ;  /* 0x800000040a098290 */ /* 0x000fe4000fffe0ff */
[----:B------:R-:W-:Y:S02]  /*5000*/  UIADD3 UR4, UPT, UPT, -UR5, URZ, URZ ;  /* 0x000000ff05047290 */ /* 0x000fe4000fffe1ff */
[----:B------:R-:W-:Y:S02]  /*5010*/  UIADD3 UR7, UPT, UPT, -UR6, URZ, URZ ;  /* 0x000000ff06077290 */ /* 0x000fe4000fffe1ff */
[----:B------:R-:W-:Y:S02]  /*5020*/  @!UP0 UIMAD UR6, UR9, UR42, UR5 ;  /* 0x0000002a090682a4 */ /* 0x000fe4000f8e0205 */
[----:B------:R-:W-:Y:S02]  /*5030*/  UIMAD UR14, UR15, UR4, UR14 ;  /* 0x000000040f0e72a4 */ /* 0x000fe4000f8e020e */
[----:B------:R-:W-:Y:S01]  /*5040*/  UIMAD UR4, UR34, UR7, UR13 ;  /* 0x00000007220472a4 */ /* 0x000fe2000f8e020d */
[----:B------:R-:W-:Y:S02]  /*5050*/  @!UP0 UMOV UR5, UR8 ;  /* 0x0000000800058c82 */ /* 0x000fe40008000000 */
[----:B------:R-:W-:Y:S02]  /*5060*/  UIMAD UR14, UR5, UR15, UR14 ;  /* 0x0000000f050e72a4 */ /* 0x000fe4000f8e020e */
[----:B------:R-:W-:Y:S11]  /*5070*/  UIMAD UR13, UR6, UR34, UR4 ;  /* 0x00000022060d72a4 */ /* 0x000ff6000f8e0204 */
[----:B------:R-:W-:Y:S01]  /*5080*/  @!UPT UIADD3 URZ, UPT, UPT, URZ, URZ, URZ ;  /* 0x000000fffffff290 */ /* 0x000fe2000fffe0ff */
.L_x_97:
[----:B------:R-:W3:Y:S01]  /*5090*/  @!UP2 LDCU.128 UR8, c[0x0][0xb10] ;  /* 0x00016200ff08a7ac */ /* 0x000ee20008000c00 */
[C---:B----4-:R-:W-:Y:S02]  /*50a0*/  ISETP.NE.U32.AND P1, PT, R4.reuse, RZ, PT ;  /* 0x000000ff0400720c */ /* 0x050fe40003f25070 */
[----:B------:R-:W-:Y:S02]  /*50b0*/  ISETP.NE.U32.AND P0, PT, R4, RZ, PT ;  /* 0x000000ff0400720c */ /* 0x000fe40003f05070 */
[C---:B------:R-:W-:Y:S02]  /*50c0*/  ISETP.NE.AND.EX P1, PT, R5.reuse, RZ, PT, P1 ;  /* 0x000000ff0500720c */ /* 0x040fe40003f25310 */
[----:B------:R-:W-:Y:S01]  /*50d0*/  ISETP.NE.AND.EX P0, PT, R5, RZ, PT, P0 ;  /* 0x000000ff0500720c */ /* 0x000fe20003f05300 */
[----:B------:R-:W4:Y:S01]  /*50e0*/  @!UP2 LDCU UR5, c[0x0][0xb0c] ;  /* 0x00016180ff05a7ac */ /* 0x000f220008000800 */
[----:B------:R-:W-:Y:S01]  /*50f0*/  SHF.L.U32 R9, R15, 0x1f, RZ ;  /* 0x0000001f0f097819 */ /* 0x000fe200000006ff */
[----:B------:R-:W-:Y:S02]  /*5100*/  USHF.L.U32 UR26, UR24, 0x7, URZ ;  /* 0x00000007181a7899 */ /* 0x000fe400080006ff */
[----:B------:R-:W-:Y:S02]  /*5110*/  USHF.L.U32 UR27, UR20, 0x6, URZ ;  /* 0x00000006141b7899 */ /* 0x000fe400080006ff */
[----:B---3--:R-:W-:Y:S07]  /*5120*/  UIMAD.WIDE.U32 UR6, UR14, UR8, URZ ;  /* 0x000000080e0672a5 */ /* 0x008fee000f8e00ff */
[----:B------:R-:W-:Y:S01]  /*5130*/  @!UP2 UMOV UR4, UR7 ;  /* 0x000000070004ac82 */ /* 0x000fe20008000000 */
[----:B----4-:R-:W-:Y:S02]  /*5140*/  @!UP2 UISETP.NE.AND UP0, UPT, UR5, 0x1, UPT ;  /* 0x000000010500a88c */ /* 0x010fe4000bf05270 */
[----:B------:R-:W-:Y:S02]  /*5150*/  @!UP2 USHF.R.U32.HI UR4, URZ, UR9, UR4 ;  /* 0x00000009ff04a299 */ /* 0x000fe40008011604 */
[----:B------:R-:W-:Y:S02]  /*5160*/  UIMAD.WIDE.U32 UR6, UR13, UR11, URZ ;  /* 0x0000000b0d0672a5 */ /* 0x000fe4000f8e00ff */
[----:B------:R-:W-:Y:S02]  /*5170*/  @!UP2 USEL UR8, UR14, UR4, !UP0 ;  /* 0x000000040e08a287 */ /* 0x000fe4000c000000 */
[----:B------:R-:W-:Y:S03]  /*5180*/  @!UP2 UISETP.NE.AND UP0, UPT, UR10, 0x1, UPT ;  /* 0x000000010a00a88c */ /* 0x000fe6000bf05270 */
[----:B------:R-:W-:Y:S02]  /*5190*/  @!UP2 UMOV UR6, UR7 ;  /* 0x000000070006ac82 */ /* 0x000fe40008000000 */
[----:B------:R-:W3:Y:S02]  /*51a0*/  @!UP2 LDCU UR4, c[0x0][0xb20] ;  /* 0x00016400ff04a7ac */ /* 0x000ee40008000800 */
[----:B---3--:R-:W-:Y:S04]  /*51b0*/  @!UP2 USHF.R.U32.HI UR6, URZ, UR4, UR6 ;  /* 0x00000004ff06a299 */ /* 0x008fe80008011606 */
[----:B------:R-:W-:Y:S04]  /*51c0*/  @!UP2 USEL UR6, UR13, UR6, !UP0 ;  /* 0x000000060d06a287 */ /* 0x000fe8000c000000 */
[----:B------:R-:W-:Y:S02]  /*51d0*/  @!UP2 UIADD3 UR4, UPT, UPT, -UR8, UR6, URZ ;  /* 0x000000060804a290 */ /* 0x000fe4000fffe1ff */
[----:B------:R-:W-:Y:S02]  /*51e0*/  @!UP2 UIADD3 UR6, UPT, UPT, UR8, -UR6, URZ ;  /* 0x800000060806a290 */ /* 0x000fe4000fffe0ff */
[----:B------:R-:W-:Y:S02]  /*51f0*/  @!UP2 UIMAD UR14, UR4, UR5, UR14 ;  /* 0x00000005040ea2a4 */ /* 0x000fe4000f8e020e */
[----:B------:R-:W-:Y:S01]  /*5200*/  @!UP2 UIMAD UR13, UR6, UR10, UR13 ;  /* 0x0000000a060da2a4 */ /* 0x000fe2000f8e020d */
[----:B------:R-:W-:Y:S11]  /*5210*/  BRA.U UP3, `(.L_x_98) ;  /* 0x0000000103107547 */ /* 0x000ff6000b800000 */
[----:B--2---:R-:W-:Y:S04]  /*5220*/  MOV R0, UR41 ;  /* 0x0000002900007c02 */ /* 0x004fe80008000f00 */
[----:B------:R-:W-:Y:S04]  /*5230*/  SHF.L.U32 R11, R0, 0x1f, RZ ;  /* 0x0000001f000b7819 */ /* 0x000fe800000006ff */
[----:B------:R-:W2:Y:S02]  /*5240*/  SYNCS.PHASECHK.TRANS64.TRYWAIT P2, [UR21+0xf8], R11 ;  /* 0x0000f80bff0075a7 */ /* 0x000ea40008041115 */
[----:B--2---:R-:W-:Y:S05]  /*5250*/  @!P2 BRA `(.L_x_99) ;  /* 0x0000003c00a8a947 */ /* 0x004fea0003800000 */
.L_x_98:
[----:B------:R-:W-:Y:S05]  /*5260*/  @!P1 BRA `(.L_x_100) ;  /* 0x0000000000309947 */ /* 0x000fea0003800000 */
[----:B------:R-:W-:Y:S01]  /*5270*/  ISETP.NE.U32.AND P1, PT, R2, RZ, PT ;  /* 0x000000ff0200720c */ /* 0x000fe20003f25070 */
[----:B------:R-:W3:Y:S01]  /*5280*/  LDCU.64 UR4, c[0x0][0x358] ;  /* 0x00006b00ff0477ac */ /* 0x000ee20008000a00 */
[----:B------:R-:W-:Y:S02]  /*5290*/  IMAD.MOV.U32 R86, RZ, RZ, 0x1 ;  /* 0x00000001ff567424 */ /* 0x000fe400078e00ff */
[----:B------:R-:W-:Y:S11]  /*52a0*/  ISETP.NE.AND.EX P1, PT, R3, RZ, PT, P1 ;  /* 0x000000ff0300720c */ /* 0x000ff60003f25310 */
[----:B------:R-:W-:Y:S02]  /*52b0*/  @!UPT UIADD3 URZ, UPT, UPT, URZ, URZ, URZ ;  /* 0x000000fffffff290 */ /* 0x000fe4000fffe0ff */
[----:B--2---:R-:W2:Y:S01]  /*52c0*/  @P1 LDC.64 R10, c[0x0][0x888] ;  /* 0x00022200ff0a1b82 */ /* 0x004ea20000000a00 */
[----:B------:R-:W-:Y:S04]  /*52d0*/  @P1 IMAD R0, R4, UR36, RZ ;  /* 0x0000002404001c24 */ /* 0x000fe8000f8e02ff */
[----:B--2---:R-:W-:Y:S04]  /*52e0*/  @P1 IMAD.WIDE R10, R0, 0x4, R10 ;  /* 0x00000004000a1825 */ /* 0x004fe800078e020a */
[----:B------:R-:W-:Y:S01]  /*52f0*/  HFMA2 R0, -RZ, RZ, 0, 5.9604644775390625e-08 ;  /* 0x00000001ff007431 */ /* 0x000fe200000001ff */
[----:B---3-5:R3:W5:Y:S04]  /*5300*/  @P1 LDG.E R41, desc[UR4][R10.64] ;  /* 0x000000040a291981 */ /* 0x028768000c1e1900 */
[----:B------:R-:W-:Y:S01]  /*5310*/  @!P1 PRMT R86, R0, 0x7610, R86 ;  /* 0x0000761000569816 */ /* 0x000fe20000000056 */
[----:B---3--:R-:W4:Y:S06]  /*5320*/  @!P1 LDC R41, c[0x0][0x880] ;  /* 0x00022000ff299b82 */ /* 0x008f2c0000000800 */
.L_x_100:
[----:B----45:R-:W-:Y:S01]  /*5330*/  @!P0 FSETP.EQ.AND P1, PT, R41, RZ, PT ;  /* 0x000000ff2900820b */ /* 0x030fe20003f22000 */
[----:B------:R-:W-:Y:S01]  /*5340*/  @!UPT UIADD3 URZ, UPT, UPT, URZ, URZ, URZ ;  /* 0x000000fffffff290 */ /* 0x000fe2000fffe0ff */
[----:B------:R-:W-:Y:S11]  /*5350*/  @!P0 BRA `(.L_x_101) ;  /* 0x0000000000188947 */ /* 0x000ff60003800000 */
[----:B------:R-:W-:Y:S02]  /*5360*/  LOP3.LUT P0, RZ, R86, 0xff, RZ, 0xc0, !PT ;  /* 0x000000ff56ff7812 */ /* 0x000fe4000780c0ff */
[----:B------:R-:W-:Y:S04]  /*5370*/  ISETP.NE.U32.AND P1, PT, R2, RZ, PT ;  /* 0x000000ff0200720c */ /* 0x000fe80003f25070 */
[----:B------:R-:W-:Y:S04]  /*5380*/  ISETP.NE.AND.EX P1, PT, R3, RZ, PT, P1 ;  /* 0x000000ff0300720c */ /* 0x000fe80003f25310 */
[----:B------:R-:W-:Y:S03]  /*5390*/  PLOP3.LUT P1, PT, P1, PT, PT, 0x8, 0x80 ;  /* 0x000000000080781c */ /* 0x000fe60000f2e170 */
[----:B------:R-:W-:Y:S11]  /*53a0*/  @P0 FSETP.EQ.AND P1, PT, R41, RZ, PT ;  /* 0x000000ff2900020b */ /* 0x000ff60003f22000 */
[----:B------:R-:W-:Y:S02]  /*53b0*/  @!UPT UIADD3 URZ, UPT, UPT, URZ, URZ, URZ ;  /* 0x000000fffffff290 */ /* 0x000fe4000fffe0ff */
.L_x_101:
[----:B------:R-:W3:Y:S01]  /*53c0*/  SYNCS.PHASECHK.TRANS64.TRYWAIT P2, [UR21+0xe0], R9 ;  /* 0x0000e009ff0075a7 */ /* 0x000ee20008041115 */
[----:B------:R-:W-:Y:S04]  /*53d0*/  ELECT P0, URZ, PT ;  /* 0x0000000000ff782f */ /* 0x000fe80003800000 */
[----:B------:R-:W-:Y:S11]  /*53e0*/  PLOP3.LUT P1, PT, P1, P0, PT, 0xf2, 0x2f ;  /* 0x00000000002f781c */ /* 0x000ff60000f21e72 */
[----:B------:R-:W-:Y:S02]  /*53f0*/  @!UPT UIADD3 URZ, UPT, UPT, URZ, URZ, URZ ;  /* 0x000000fffffff290 */ /* 0x000fe4000fffe0ff */
[----:B------:R-:W-:Y:S05]  /*5400*/  @!P1 IADD3 R8, P0, PT, R16, 0x580, RZ ;  /* 0x0000058010089810 */ /* 0x000fea0007f1e0ff */
[----:B------:R-:W-:Y:S01]  /*5410*/  @!P1 IMAD.X R6, RZ, RZ, R17, P0 ;  /* 0x000000ffff069224 */ /* 0x000fe200000e0611 */
[----:B---3--:R-:W-:Y:S07]  /*5420*/  @!P2 BRA `(.L_x_102) ;  /* 0x0000003c004ca947 */ /* 0x008fee0003800000 */
.L_x_184:
[----:B------:R-:W-:Y:S01]  /*5430*/  @!P1 R2UR UR5, R8 ;  /* 0x00000000080592ca */ /* 0x000fe200000e0000 */
[----:B------:R-:W-:Y:S01]  /*5440*/  VOTEU.ALL UP0, P1 ;  /* 0x0000000000ff7886 */ /* 0x000fe20000800000 */
[----:B------:R-:W-:Y:S01]  /*5450*/  @!P1 R2UR UR4, R6 ;  /* 0x00000000060492ca */ /* 0x000fe200000e0000 */
[----:B------:R-:W-:Y:S01]  /*5460*/  UMOV UR16, 0x0 ;  /* 0x0000000000107882 */ /* 0x000fe20000000000 */
[----:B------:R-:W-:Y:S01]  /*5470*/  UMOV UR17, 0x10000000 ;  /* 0x1000000000117882 */ /* 0x000fe20000000000 */
[----:B------:R-:W-:Y:S01]  /*5480*/  UMOV UR28, UR36 ;  /* 0x00000024001c7c82 */ /* 0x000fe20008000000 */
[----:B------:R-:W-:Y:S01]  /*5490*/  @!UP0 UIADD3 UR24, UPT, UPT, UR21, 0x200, URZ ;  /* 0x0000020015188890 */ /* 0x000fe2000fffe0ff */
[----:B--2---:R-:W-:Y:S01]  /*54a0*/  @!P1 IMAD.MOV.U32 R0, RZ, RZ, 0x1000 ;  /* 0x00001000ff009424 */ /* 0x004fe200078e00ff */
[----:B------:R-:W-:Y:S01]  /*54b0*/  @!UP0 UIADD3 UR10, UPT, UPT, UR26, 0x40, URZ ;  /* 0x000000401a0a8890 */ /* 0x000fe2000fffe0ff */
[----:B------:R-:W-:Y:S01]  /*54c0*/  VIADD R14, R14, 0x1 ;  /* 0x000000010e0e7836 */ /* 0x000fe20000000000 */
[----:B------:R-:W-:Y:S01]  /*54d0*/  @!UP0 UIADD3 UR8, UPT, UPT, UR21, 0xa00, URZ ;  /* 0x00000a0015088890 */ /* 0x000fe2000fffe0ff */
[----:B------:R-:W-:Y:S02]  /*54e0*/  VOTEU.ALL UP0, P1 ;  /* 0x0000000000ff7886 */ /* 0x000fe40000800000 */
[----:B------:R-:W-:Y:S01]  /*54f0*/  IMAD.U32 R10, RZ, RZ, UR5 ;  /* 0x00000005ff0a7e24 */ /* 0x000fe2000f8e00ff */
[----:B------:R-:W-:Y:S01]  /*5500*/  UMOV UR9, UR25 ;  /* 0x0000001900097c82 */ /* 0x000fe20008000000 */
[----:B------:R-:W-:Y:S01]  /*5510*/  IMAD.U32 R11, RZ, RZ, UR4 ;  /* 0x00000004ff0b7e24 */ /* 0x000fe2000f8e00ff */
[----:B------:R-:W-:Y:S01]  /*5520*/  UMOV UR11, UR27 ;  /* 0x0000001b000b7c82 */ /* 0x000fe20008000000 */
[----:B------:R-:W-:Y:S01]  /*5530*/  UMOV UR12, UR36 ;  /* 0x00000024000c7c82 */ /* 0x000fe20008000000 */
[----:B------:R-:W-:Y:S01]  /*5540*/  @!P1 R2UR UR4, R10 ;  /* 0x000000000a0492ca */ /* 0x000fe200000e0000 */
[----:B------:R-:W-:Y:S01]  /*5550*/  UPRMT UR6, UR46, 0x654, UR25 ;  /* 0x000006542e067896 */ /* 0x000fe20008000019 */
[----:B------:R-:W-:Y:S11]  /*5560*/  @!P1 R2UR UR5, R11 ;  /* 0x000000000b0592ca */ /* 0x000ff600000e0000 */
[----:B------:R-:W-:Y:S02]  /*5570*/  @!UPT UIADD3 URZ, UPT, UPT, URZ, URZ, URZ ;  /* 0x000000fffffff290 */ /* 0x000fe4000fffe0ff */
[----:B------:R2:W-:Y:S01]  /*5580*/  @!UP0 UTMALDG.3D [UR24], [UR4], desc[UR16] ;  /* 0x00001018040085b4 */ /* 0x0005e20008011000 */
[----:B------:R-:W-:Y:S05]  /*5590*/  VOTEU.ALL UP0, P1 ;  /* 0x0000000000ff7886 */ /* 0x000fea0000800000 */
[----:B------:R2:W-:Y:S01]  /*55a0*/  @!UP0 UTMALDG.3D [UR8], [UR4], desc[UR16] ;  /* 0x00001008040085b4 */ /* 0x0005e20008011000 */
[----:B------:R2:W-:Y:S01]  /*55b0*/  @!P1 SYNCS.ARRIVE.TRANS64.RED.A0TR RZ, [UR21+0xd0], R0 ;  /* 0x0000d000ffff99a7 */ /* 0x0005e20008300415 */
[----:B------:R-:W-:Y:S01]  /*55c0*/  SYNCS.ARRIVE.TRANS64.RED.A1T0 RZ, [UR6], RZ ;  /* 0x000000ffffff79a7 */ /* 0x000fe20008100406 */
[----:B------:R-:W3:Y:S02]  /*55d0*/  SYNCS.PHASECHK.TRANS64.TRYWAIT P0, [UR21+0xe8], R9 ;  /* 0x0000e809ff0075a7 */ /* 0x000ee40008001115 */
[----:B--23--:R-:W-:Y:S05]  /*55e0*/  @!P0 BRA `(.L_x_103) ;  /* 0x0000003800f48947 */ /* 0x00cfea0003800000 */
.L_x_186:
[----:B------:R-:W-:Y:S01]  /*55f0*/  UIADD3 UR24, UPT, UPT, UR13, UR63, URZ ;  /* 0x0000003f0d187290 */ /* 0x000fe2000fffe0ff */
[----:B------:R-:W-:Y:S01]  /*5600*/  @!P1 IADD3 R6, P0, PT, R16, 0x580, RZ ;  /* 0x0000058010069810 */ /* 0x000fe20007f1e0ff */
[----:B------:R-:W-:Y:S01]  /*5610*/  UPLOP3.LUT UP3, UPT, UPT, UPT, UPT, 0x80, 0x8 ;  /* 0x000000000008789c */ /* 0x000fe20003f6f070 */
[----:B------:R-:W-:Y:S01]  /*5620*/  R2UR UR28, R88 ;  /* 0x00000000581c72ca */ /* 0x000fe200000e0000 */
[----:B------:R-:W-:Y:S01]  /*5630*/  VOTEU.ALL UP0, P1 ;  /* 0x0000000000ff7886 */ /* 0x000fe20000800000 */
[----:B------:R-:W-:Y:S01]  /*5640*/  @!P1 R2UR UR5, R6 ;  /* 0x00000000060592ca */ /* 0x000fe200000e0000 */
[----:B--2---:R-:W-:Y:S01]  /*5650*/  @!P1 IMAD.X R0, RZ, RZ, R17, P0 ;  /* 0x000000ffff009224 */ /* 0x004fe200000e0611 */
[----:B------:R-:W-:Y:S01]  /*5660*/  UMOV UR6, 0x0 ;  /* 0x0000000000067882 */ /* 0x000fe20000000000 */
[----:B------:R-:W-:Y:S01]  /*5670*/  UMOV UR7, 0x10000000 ;  /* 0x1000000000077882 */ /* 0x000fe20000000000 */
[----:B------:R-:W-:Y:S01]  /*5680*/  @!UP0 UIADD3 UR18, UPT, UPT, UR26, 0x20, URZ ;  /* 0x000000201a128890 */ /* 0x000fe2000fffe0ff */
[----:B------:R-:W-:Y:S01]  /*5690*/  ISETP.NE.AND P0, PT, R14, 0x2, PT ;  /* 0x000000020e00780c */ /* 0x000fe20003f05270 */
[----:B------:R-:W-:Y:S01]  /*56a0*/  @!UP0 UIADD3 UR16, UPT, UPT, UR21, 0x1200, URZ ;  /* 0x0000120015108890 */ /* 0x000fe2000fffe0ff */
[----:B------:R-:W-:Y:S01]  /*56b0*/  @!P1 R2UR UR4, R0 ;  /* 0x00000000000492ca */ /* 0x000fe200000e0000 */
[----:B------:R-:W-:Y:S01]  /*56c0*/  @!UP0 UIADD3 UR17, UPT, UPT, UR21, 0xd8, URZ ;  /* 0x000000d815118890 */ /* 0x000fe2000fffe0ff */
[----:B------:R-:W-:Y:S01]  /*56d0*/  SEL R0, RZ, 0x1, P0 ;  /* 0x00000001ff007807 */ /* 0x000fe20000000000 */
[----:B------:R-:W-:Y:S01]  /*56e0*/  @!UP0 UIADD3 UR10, UPT, UPT, UR26, 0x60, URZ ;  /* 0x000000601a0a8890 */ /* 0x000fe2000fffe0ff */
[----:B------:R-:W-:Y:S01]  /*56f0*/  LOP3.LUT R15, R15, 0x1, RZ, 0x3c, !PT ;  /* 0x000000010f0f7812 */ /* 0x000fe200078e3cff */
[----:B------:R-:W-:Y:S01]  /*5700*/  @!UP0 UIADD3 UR8, UPT, UPT, UR21, 0x1a00, URZ ;  /* 0x00001a0015088890 */ /* 0x000fe2000fffe0ff */
[----:B------:R-:W-:Y:S01]  /*5710*/  IMAD.U32 R8, RZ, RZ, UR5 ;  /* 0x00000005ff087e24 */ /* 0x000fe2000f8e00ff */
[----:B------:R-:W-:Y:S01]  /*5720*/  VOTEU.ALL UP0, P1 ;  /* 0x0000000000ff7886 */ /* 0x000fe20000800000 */
[----:B------:R-:W-:Y:S01]  /*5730*/  UMOV UR19, UR27 ;  /* 0x0000001b00137c82 */ /* 0x000fe20008000000 */
[----:B------:R-:W-:Y:S01]  /*5740*/  UMOV UR20, UR36 ;  /* 0x0000002400147c82 */ /* 0x000fe20008000000 */
[----:B------:R-:W-:Y:S01]  /*5750*/  UMOV UR11, UR27 ;  /* 0x0000001b000b7c82 */ /* 0x000fe20008000000 */
[----:B------:R-:W-:Y:S01]  /*5760*/  UMOV UR12, UR36 ;  /* 0x00000024000c7c82 */ /* 0x000fe20008000000 */
[----:B------:R-:W-:Y:S01]  /*5770*/  UMOV UR9, UR17 ;  /* 0x0000001100097c82 */ /* 0x000fe20008000000 */
[----:B------:R-:W-:Y:S01]  /*5780*/  IMAD.U32 R9, RZ, RZ, UR4 ;  /* 0x00000004ff097e24 */ /* 0x000fe2000f8e00ff */
[----:B------:R-:W-:Y:S01]  /*5790*/  @!P1 R2UR UR4, R8 ;  /* 0x00000000080492ca */ /* 0x000fe200000e0000 */
[----:B------:R-:W-:Y:S01]  /*57a0*/  UMOV UR36, UR29 ;  /* 0x0000001d00247c82 */ /* 0x000fe20008000000 */
[----:B------:R-:W-:Y:S02]  /*57b0*/  LOP3.LUT R13, R13, R0, RZ, 0x3c, !PT ;  /* 0x000000000d0d7212 */ /* 0x000fe400078e3cff */
[----:B------:R-:W-:Y:S02]  /*57c0*/  @!P1 R2UR UR5, R9 ;  /* 0x00000000090592ca */ /* 0x000fe400000e0000 */
[----:B------:R-:W-:Y:S11]  /*57d0*/  SEL R14, R14, RZ, P0 ;  /* 0x000000ff0e0e7207 */ /* 0x000ff60000000000 */
[----:B------:R2:W-:Y:S01]  /*57e0*/  @!UP0 UTMALDG.3D [UR16], [UR4], desc[UR6] ;  /* 0x00000610040085b4 */ /* 0x0005e20008011000 */
[----:B------:R-:W-:Y:S05]  /*57f0*/  VOTEU.ALL UP0, P1 ;  /* 0x0000000000ff7886 */ /* 0x000fea0000800000 */
[----:B------:R3:W-:Y:S01]  /*5800*/  @!UP0 UTMALDG.3D [UR8], [UR4], desc[UR6] ;  /* 0x00000608040085b4 */ /* 0x0007e20008011000 */
[----:B------:R3:W-:Y:S01]  /*5810*/  @!P1 SYNCS.ARRIVE.TRANS64.RED.A0TR RZ, [UR21+0xd8], R7 ;  /* 0x0000d807ffff99a7 */ /* 0x0007e20008300415 */
[----:B------:R-:W-:Y:S01]  /*5820*/  SYNCS.ARRIVE.TRANS64.RED.A1T0 RZ, [UR37], RZ ;  /* 0x000000ffffff79a7 */ /* 0x000fe20008100425 */
[----:B--2---:R-:W-:Y:S01]  /*5830*/  UIADD3 UR20, UPT, UPT, UR14, UR28, URZ ;  /* 0x0000001c0e147290 */ /* 0x004fe2000fffe0ff */
[----:B------:R-:W-:Y:S11]  /*5840*/  BRA.U UP1, `(.L_x_104) ;  /* 0xfffffff101f07547 */ /* 0x000ff6000b83ffff */
[----:B------:R-:W-:-:S04]  /*5850*/  SHF.L.U32 R3, R15, 0x1f, RZ ;  /* 0x0000001f0f037819 */ /* 0x000fc800000006ff */
[----:B------:R-:W2:Y:S02]  /*5860*/  SYNCS.PHASECHK.TRANS64.TRYWAIT P0, [UR21+0xe0], R3 ;  /* 0x0000e003ff0075a7 */ /* 0x000ea40008001115 */
[----:B--2---:R-:W-:Y:S05]  /*5870*/  @!P0 BRA `(.L_x_105) ;  /* 0x0000003800688947 */ /* 0x004fea0003800000 */
.L_x_188:
[----:B--2---:R-:W-:-:S07]  /*5880*/  MOV R0, UR21 ;  /* 0x0000001500007c02 */ /* 0x004fce0008000f00 */
.L_x_106:
[----:B--2---:R-:W-:-:S04]  /*5890*/  SHF.L.U32 R3, R15, 0x1f, RZ ;  /* 0x0000001f0f037819 */ /* 0x004fc800000006ff */
[----:B------:R2:W4:Y:S03]  /*58a0*/  SYNCS.PHASECHK.TRANS64.TRYWAIT P0, [R0+URZ+0xe8], R3 ;  /* 0x0000e803000075a7 */ /* 0x00052600080011ff */
[----:B----4-:R-:W-:Y:S05]  /*58b0*/  @!P0 NANOSLEEP.SYNCS 0x989680 ;  /* 0x009896800000895d */ /* 0x010fea0003900000 */
[----:B------:R-:W4:Y:S02]  /*58c0*/  @!P0 SYNCS.PHASECHK.TRANS64 P0, [R0+URZ+0xe8], R3 ;  /* 0x0000e803000085a7 */ /* 0x000f2400080010ff */
[----:B-1-34-:R-:W-:Y:S05]  /*58d0*/  @P0 EXIT ;  /* 0x000000000000094d */ /* 0x01afea0003800000 */
[----:B------:R-:W-:Y:S05]  /*58e0*/  BRA `(.L_x_106) ;  /* 0xfffffffc00e87947 */ /* 0x000fea000383ffff */
.L_x_95:
[----:B------:R-:W-:-:S06]  /*58f0*/  UISETP.GE.AND UP0, UPT, UR25, 0x4, UPT ;  /* 0x000000041900788c */ /* 0x000fcc000bf06270 */
[----:B------:R-:W-:-:S13]  /*5900*/  PLOP3.LUT P0, PT, PT, PT, UP0, 0x80, 0x8 ;  /* 0x000000000008781c */ /* 0x000fda0003f0f008 */
[----:B------:R-:W-:Y:S05]  /*5910*/  @!P0 EXIT ;  /* 0x000000000000894d */ /* 0x000fea0003800000 */
[----:B------:R-:W-:Y:S01]  /*5920*/  BAR.SYNC.DEFER_BLOCKING 0x6, 0xa0 ;  /* 0x0182800000007b1d */ /* 0x000fe20000010000 */
[----:B------:R-:W-:Y:S01]  /*5930*/  IMAD.SHL.U32 R4, R87, 0x200000, RZ ;  /* 0x0020000057047824 */ /* 0x000fe200078e00ff */
[----:B------:R-:W-:Y:S01]  /*5940*/  CS2R R94, SRZ ;  /* 0x00000000005e7805 */ /* 0x000fe2000001ff00 */
[C---:B------:R-:W-:Y:S01]  /*5950*/  IMAD.SHL.U32 R85, R97.reuse, 0x20, RZ ;  /* 0x0000002061557824 */ /* 0x040fe200078e00ff */
[----:B------:R-:W-:Y:S01]  /*5960*/  CS2R R92, SRZ ;  /* 0x00000000005c7805 */ /* 0x000fe2000001ff00 */
[C---:B------:R-:W-:Y:S01]  /*5970*/  IMAD.U32 R37, R97.reuse, 0x10000, RZ ;  /* 0x0001000061257824 */ /* 0x040fe200078e00ff */
[----:B------:R-:W-:Y:S02]  /*5980*/  UMOV UR44, 0x400 ;  /* 0x00000400002c7882 */ /* 0x000fe40000000000 */
[----:B------:R-:W1:Y:S01]  /*5990*/  LDC.64 R82, c[0x0][0x8b0] ;  /* 0x00022c00ff527b82 */ /* 0x000e620000000a00 */
[----:B------:R-:W-:Y:S01]  /*59a0*/  ULEA UR44, UR46, UR44, 0x18 ;  /* 0x0000002c2e2c7291 */ /* 0x000fe2000f8ec0ff */
[----:B------:R-:W-:Y:S01]  /*59b0*/  IMAD.SHL.U32 R5, R97, 0x4, RZ ;  /* 0x0000000461057824 */ /* 0x000fe200078e00ff */
[----:B------:R-:W-:Y:S01]  /*59c0*/  LOP3.LUT R4, R4, 0x200000, RZ, 0xc0, !PT ;  /* 0x0020000004047812 */ /* 0x000fe200078ec0ff */
[----:B------:R-:W-:Y:S01]  /*59d0*/  IMAD.SHL.U32 R7, R87, 0x400, RZ ;  /* 0x0000040057077824 */ /* 0x000fe200078e00ff */
[C---:B------:R-:W-:Y:S01]  /*59e0*/  LOP3.LUT R6, R85.reuse, 0x80, RZ, 0xc0, !PT ;  /* 0x0000008055067812 */ /* 0x040fe200078ec0ff */
[----:B------:R-:W-:Y:S01]  /*59f0*/  UIADD3 UR4, UPT, UPT, UR44, 0x2200, URZ ;  /* 0x000022002c047890 */ /* 0x000fe2000fffe0ff */
[C---:B------:R-:W-:Y:S01]  /*5a00*/  LOP3.LUT R84, R85.reuse, 0xb60, RZ, 0xc0, !PT ;  /* 0x00000b6055547812 */ /* 0x040fe200078ec0ff */
[----:B------:R-:W2:Y:S01]  /*5a10*/  LDC.64 R80, c[0x0][0x8a8] ;  /* 0x00022a00ff507b82 */ /* 0x000ea20000000a00 */
[----:B------:R-:W-:Y:S01]  /*5a20*/  LOP3.LUT R37, R4, 0x400000, R37, 0xf8, !PT ;  /* 0x0040000004257812 */ /* 0x000fe200078ef825 */
[----:B------:R-:W-:Y:S01]  /*5a30*/  IMAD.MOV.U32 R36, RZ, RZ, RZ ;  /* 0x000000ffff247224 */ /* 0x000fe200078e00ff */
[----:B------:R-:W-:Y:S01]  /*5a40*/  LOP3.LUT R5, R6, 0x10, R5, 0xf8, !PT ;  /* 0x0000001006057812 */ /* 0x000fe200078ef805 */
[----:B------:R-:W-:Y:S01]  /*5a50*/  IMAD.MOV.U32 R91, RZ, RZ, RZ ;  /* 0x000000ffff5b7224 */ /* 0x000fe200078e00ff */
[----:B------:R-:W-:Y:S01]  /*5a60*/  LOP3.LUT R84, R84, 0x400, R7, 0xf8, !PT ;  /* 0x0000040054547812 */ /* 0x000fe200078ef807 */
[----:B------:R-:W-:Y:S01]  /*5a70*/  IMAD.U32 R96, RZ, RZ, UR4 ;  /* 0x00000004ff607e24 */ /* 0x000fe2000f8e00ff */
[----:B------:R-:W-:Y:S01]  /*5a80*/  LOP3.LUT P0, RZ, R85, 0x80, RZ, 0xc0, !PT ;  /* 0x0000008055ff7812 */ /* 0x000fe2000780c0ff */
[----:B------:R-:W3:Y:S01]  /*5a90*/  LDCU UR58, c[0x0][0x370] ;  /* 0x00006e00ff3a77ac */ /* 0x000ee20008000800 */
[----:B------:R-:W4:Y:S01]  /*5aa0*/  LDS R0, [UR44+0x1b0] ;  /* 0x0001b02cff007984 */ /* 0x000f220008000800 */
[----:B------:R-:W-:-:S02]  /*5ab0*/  LOP3.LUT R84, R84, R5, RZ, 0xfc, !PT ;  /* 0x0000000554547212 */ /* 0x000fc400078efcff */
[----:B------:R-:W-:Y:S01]  /*5ac0*/  P2R R4, PR, RZ, 0x1 ;  /* 0x00000001ff047803 */ /* 0x000fe20000000000 */
[----:B------:R-:W1:Y:S01]  /*5ad0*/  LDCU UR43, c[0x0][0xb0c] ;  /* 0x00016180ff2b77ac */ /* 0x000e620008000800 */
[----:B------:R-:W-:Y:S01]  /*5ae0*/  LOP3.LUT R97, R97, 0x60, RZ, 0xc0, !PT ;  /* 0x0000006061617812 */ /* 0x000fe200078ec0ff */
[----:B------:R-:W1:Y:S01]  /*5af0*/  LDCU UR39, c[0x0][0xb30] ;  /* 0x00016600ff2777ac */ /* 0x000e620008000800 */
[----:B------:R-:W1:Y:S01]  /*5b00*/  LDCU.64 UR56, c[0x0][0x888] ;  /* 0x00011100ff3877ac */ /* 0x000e620008000a00 */
[----:B------:R-:W1:Y:S01]  /*5b10*/  LDCU.64 UR40, c[0x0][0xb28] ;  /* 0x00016500ff2877ac */ /* 0x000e620008000a00 */
[----:B------:R-:W1:Y:S01]  /*5b20*/  LDCU.64 UR60, c[0x0][0x890] ;  /* 0x00011200ff3c77ac */ /* 0x000e620008000a00 */
[----:B------:R-:W1:Y:S01]  /*5b30*/  LDCU.128 UR52, c[0x0][0xb10] ;  /* 0x00016200ff3477ac */ /* 0x000e620008000c00 */
[----:B------:R-:W1:Y:S01]  /*5b40*/  LDCU UR47, c[0x0][0x374] ;  /* 0x00006e80ff2f77ac */ /* 0x000e620008000800 */
[----:B------:R-:W-:Y:S01]  /*5b50*/  UIADD3 UR62, UPT, UPT, UR44, 0x200, URZ ;  /* 0x000002002c3e7890 */ /* 0x000fe2000fffe0ff */
[----:B-1234-:R-:W-:-:S11]  /*5b60*/  IMAD.IADD R37, R0, 0x1, R37 ;  /* 0x0000000100257824 */ /* 0x01efd600078e0225 */
.L_x_132:
[C---:B------:R-:W-:Y:S02]  /*5b70*/  LEA R3, R91.reuse, UR44, 0x3 ;  /* 0x0000002c5b037c11 */ /* 0x040fe4000f8e18ff */
[----:B------:R-:W-:Y:S02]  /*5b80*/  SHF.L.U32 R0, R94, 0x1f, RZ ;  /* 0x0000001f5e007819 */ /* 0x000fe400000006ff */
[----:B------:R-:W-:Y:S02]  /*5b90*/  LEA R5, R91, UR44, 0x4 ;  /* 0x0000002c5b057c11 */ /* 0x000fe4000f8e20ff */
[----:B-1----:R-:W1:Y:S02]  /*5ba0*/  SYNCS.PHASECHK.TRANS64.TRYWAIT P0, [R3+URZ+0x100], R0 ;  /* 0x00010000030075a7 */ /* 0x002e6400080011ff */
[----:B-1----:R-:W-:Y:S05]  /*5bb0*/  @!P0 BRA `(.L_x_107) ;  /* 0x0000003400b08947 */ /* 0x002fea0003800000 */
.L_x_189:
        /* <DEDUP_REMOVED lines=11> */
[----:B------:R-:W-:Y:S01]  /*5c70*/  PLOP3.LUT P0, PT, PT, PT, UP1, 0x80, 0x8 ;  /* 0x000000000008781c */ /* 0x000fe20003f0f018 */
[----:B------:R-:W-:Y:S11]  /*5c80*/  UP2UR UR45, UPR, URZ, 0x2 ;  /* 0x00000002ff2d7883 */ /* 0x000ff60008000000 */
[----:B------:R-:W-:Y:S01]  /*5c90*/  @!UPT UIADD3 URZ, UPT, UPT, URZ, URZ, URZ ;  /* 0x000000fffffff290 */ /* 0x000fe2000fffe0ff */
[----:B-1----:R-:W-:Y:S02]  /*5ca0*/  @P0 SHF.R.U32.HI R0, RZ, 0x10, R5 ;  /* 0x00000010ff000819 */ /* 0x002fe40000011605 */
        /* <DEDUP_REMOVED lines=12> */
[----:B------:R-:W2:Y:S01]  /*5d70*/  LDCU UR12, c[0x0][0xb20] ;  /* 0x00016400ff0c77ac */ /* 0x000ea20008000800 */
[----:B------:R-:W-:Y:S02]  /*5d80*/  UIMAD.WIDE.U32 UR4, UR47, UR55, URZ ;  /* 0x000000372f0472a5 */ /* 0x000fe4000f8e00ff */
[----:B------:R-:W-:Y:S02]  /*5d90*/  UIMAD.WIDE.U32 UR6, UR58, UR52, URZ ;  /* 0x000000343a0672a5 */ /* 0x000fe4000f8e00ff */
[----:B------:R-:W-:Y:S02]  /*5da0*/  UISETP.NE.AND UP0, UPT, UR54, 0x1, UPT ;  /* 0x000000013600788c */ /* 0x000fe4000bf05270 */
[----:B------:R-:W-:Y:S02]  /*5db0*/  UIMAD.WIDE.U32 UR8, UR37, UR55, URZ ;  /* 0x00000037250872a5 */ /* 0x000fe4000f8e00ff */
[----:B------:R-:W-:Y:S02]  /*5dc0*/  UIMAD.WIDE.U32 UR10, UR38, UR52, URZ ;  /* 0x00000034260a72a5 */ /* 0x000fe4000f8e00ff */
[----:B------:R-:W-:Y:S02]  /*5dd0*/  UISETP.NE.AND UP1, UPT, UR43, 0x1, UPT ;  /* 0x000000012b00788c */ /* 0x000fe4000bf25270 */
[----:B------:R-:W-:Y:S01]  /*5de0*/  UISETP.NE.AND UP2, UPT, UR42, 0x1, UPT ;  /* 0x000000012a00788c */ /* 0x000fe2000bf45270 */
[----:B------:R-:W-:Y:S02]  /*5df0*/  UMOV UR4, UR5 ;  /* 0x0000000500047c82 */ /* 0x000fe40008000000 */
[----:B--2---:R-:W-:Y:S03]  /*5e00*/  USHF.R.U32.HI UR5, URZ, UR12, UR4 ;  /* 0x0000000cff057299 */ /* 0x004fe60008011604 */
[----:B------:R-:W-:Y:S02]  /*5e10*/  UMOV UR4, UR7 ;  /* 0x0000000700047c82 */ /* 0x000fe40008000000 */
[----:B------:R-:W-:Y:S02]  /*5e20*/  USHF.R.U32.HI UR7, URZ, UR53, UR4 ;  /* 0x00000035ff077299 */ /* 0x000fe40008011604 */
[----:B------:R-:W-:Y:S02]  /*5e30*/  USEL UR4, UR47, UR5, !UP0 ;  /* 0x000000052f047287 */ /* 0x000fe4000c000000 */
[----:B------:R-:W-:Y:S01]  /*5e40*/  USEL UR7, UR58, UR7, !UP1 ;  /* 0x000000073a077287 */ /* 0x000fe2000c800000 */
[----:B------:R-:W-:Y:S01]  /*5e50*/  UMOV UR5, UR9 ;  /* 0x0000000900057c82 */ /* 0x000fe20008000000 */
[----:B------:R-:W-:Y:S02]  /*5e60*/  UIMAD.WIDE.U32 UR8, UR4, UR40, URZ ;  /* 0x00000028040872a5 */ /* 0x000fe4000f8e00ff */
[----:B------:R-:W-:Y:S03]  /*5e70*/  USHF.R.U32.HI UR6, URZ, UR12, UR5 ;  /* 0x0000000cff067299 */ /* 0x000fe60008011605 */
[----:B------:R-:W-:Y:S01]  /*5e80*/  UMOV UR5, UR11 ;  /* 0x0000000b00057c82 */ /* 0x000fe20008000000 */
[----:B------:R-:W-:Y:S02]  /*5e90*/  UIMAD.WIDE.U32 UR10, UR7, UR40, URZ ;  /* 0x00000028070a72a5 */ /* 0x000fe4000f8e00ff */
[----:B------:R-:W-:Y:S02]  /*5ea0*/  USHF.R.U32.HI UR12, URZ, UR53, UR5 ;  /* 0x00000035ff0c7299 */ /* 0x000fe40008011605 */
[----:B------:R-:W-:Y:S01]  /*5eb0*/  USEL UR6, UR37, UR6, !UP0 ;  /* 0x0000000625067287 */ /* 0x000fe2000c000000 */
[----:B------:R-:W-:Y:S02]  /*5ec0*/  UMOV UR5, UR9 ;  /* 0x0000000900057c82 */ /* 0x000fe40008000000 */
[----:B------:R-:W-:Y:S01]  /*5ed0*/  UMOV UR10, UR11 ;  /* 0x0000000b000a7c82 */ /* 0x000fe20008000000 */
[----:B------:R-:W-:Y:S02]  /*5ee0*/  @UP2 USHF.R.U32.HI UR4, URZ, UR41, UR5 ;  /* 0x00000029ff042299 */ /* 0x000fe40008011605 */
[----:B------:R-:W-:Y:S02]  /*5ef0*/  @UP2 USHF.R.U32.HI UR7, URZ, UR41, UR10 ;  /* 0x00000029ff072299 */ /* 0x000fe4000801160a */
[----:B------:R-:W-:Y:S02]  /*5f00*/  UIMAD UR4, UR42, UR4, URZ ;  /* 0x000000042a0472a4 */ /* 0x000fe4000f8e02ff */
[----:B------:R-:W-:Y:S02]  /*5f10*/  UIMAD.WIDE.U32 UR10, UR6, UR40, URZ ;  /* 0x00000028060a72a5 */ /* 0x000fe4000f8e00ff */
[----:B------:R-:W-:Y:S02]  /*5f20*/  USEL UR5, UR38, UR12, !UP1 ;  /* 0x0000000c26057287 */ /* 0x000fe4000c800000 */
[----:B------:R-:W-:Y:S02]  /*5f30*/  UIMAD UR8, UR42, UR7, URZ ;  /* 0x000000072a0872a4 */ /* 0x000fe4000f8e02ff */
[----:B------:R-:W-:Y:S03]  /*5f40*/  UISETP.GE.AND UP0, UPT, UR6, UR4, UPT ;  /* 0x000000040600728c */ /* 0x000fe6000bf06270 */
[----:B------:R-:W-:Y:S01]  /*5f50*/  UMOV UR4, UR11 ;  /* 0x0000000b00047c82 */ /* 0x000fe20008000000 */
[----:B------:R-:W-:Y:S02]  /*5f60*/  UISETP.GE.OR UP0, UPT, UR5, UR8, UP0 ;  /* 0x000000080500728c */ /* 0x000fe40008706670 */
[----:B------:R-:W-:Y:S02]  /*5f70*/  USHF.R.U32.HI UR4, URZ, UR41, UR4 ;  /* 0x00000029ff047299 */ /* 0x000fe40008011604 */
[----:B------:R-:W-:Y:S02]  /*5f80*/  UIMAD.WIDE.U32 UR8, UR5, UR40, URZ ;  /* 0x00000028050872a5 */ /* 0x000fe4000f8e00ff */
[----:B------:R-:W-:Y:S02]  /*5f90*/  USEL UR11, UR6, UR4, !UP2 ;  /* 0x00000004060b7287 */ /* 0x000fe4000d000000 */
[----:B------:R-:W-:Y:S02]  /*5fa0*/  UIADD3 UR8, UPT, UPT, -UR5, URZ, URZ ;  /* 0x000000ff05087290 */ /* 0x000fe4000fffe1ff */
[----:B------:R-:W-:Y:S01]  /*5fb0*/  UIADD3 UR10, UPT, UPT, -UR11, URZ, URZ ;  /* 0x000000ff0b0a7290 */ /* 0x000fe2000fffe1ff */
[----:B------:R-:W-:Y:S01]  /*5fc0*/  @!UP0 UMOV UR4, UR9 ;  /* 0x0000000900048c82 */ /* 0x000fe20008000000 */
[----:B------:R-:W-:Y:S02]  /*5fd0*/  UIADD3 UR9, UPT, UPT, -UR6, URZ, URZ ;  /* 0x000000ff06097290 */ /* 0x000fe4000fffe1ff */
[----:B------:R-:W-:Y:S02]  /*5fe0*/  @!UP0 USHF.R.U32.HI UR4, URZ, UR41, UR4 ;  /* 0x00000029ff048299 */ /* 0x000fe40008011604 */
[----:B------:R-:W-:Y:S02]  /*5ff0*/  UIMAD UR10, UR42, UR10, UR6 ;  /* 0x0000000a2a0a72a4 */ /* 0x000fe4000f8e0206 */
[----:B------:R-:W-:Y:S04]  /*6000*/  @!UP0 USEL UR4, UR5, UR4, !UP2 ;  /* 0x0000000405048287 */ /* 0x000fe8000d000000 */
[----:B------:R-:W-:Y:S02]  /*6010*/  @!UP0 UIMAD UR10, UR7, UR10, UR4 ;  /* 0x0000000a070a82a4 */ /* 0x000fe4000f8e0204 */
[----:B------:R-:W-:Y:S02]  /*6020*/  @!UP0 UIADD3 UR11, UPT, UPT, UR11, -UR4, URZ ;  /* 0x800000040b0b8290 */ /* 0x000fe4000fffe0ff */
[----:B------:R-:W-:Y:S02]  /*6030*/  UIMAD UR7, UR43, UR8, UR38 ;  /* 0x000000082b0772a4 */ /* 0x000fe4000f8e0226 */
[----:B------:R-:W-:Y:S02]  /*6040*/  @!UP0 UIMAD UR6, UR11, UR42, UR5 ;  /* 0x0000002a0b0682a4 */ /* 0x000fe4000f8e0205 */
[----:B------:R-:W-:Y:S01]  /*6050*/  UIMAD UR4, UR54, UR9, UR37 ;  /* 0x00000009360472a4 */ /* 0x000fe2000f8e0225 */
[----:B------:R-:W-:Y:S02]  /*6060*/  @!UP0 UMOV UR5, UR10 ;  /* 0x0000000a00058c82 */ /* 0x000fe40008000000 */
[----:B------:R-:W-:Y:S02]  /*6070*/  UIMAD UR38, UR5, UR43, UR7 ;  /* 0x0000002b052672a4 */ /* 0x000fe4000f8e0207 */
[----:B------:R-:W-:Y:S11]  /*6080*/  UIMAD UR37, UR6, UR54, UR4 ;  /* 0x00000036062572a4 */ /* 0x000ff6000f8e0204 */
[----:B------:R-:W-:Y:S01]  /*6090*/  @!UPT UIADD3 URZ, UPT, UPT, URZ, URZ, URZ ;  /* 0x000000fffffff290 */ /* 0x000fe2000fffe0ff */
.L_x_108:
[----:B------:R-:W-:Y:S01]  /*60a0*/  UISETP.NE.AND UP0, UPT, UR39, 0x1, UPT ;  /* 0x000000012700788c */ /* 0x000fe2000bf05270 */
[----:B------:R-:W-:Y:S01]  /*60b0*/  IADD3 R91, PT, PT, R91, 0x1, RZ ;  /* 0x000000015b5b7810 */ /* 0x000fe20007ffe0ff */
[----:B------:R-:W-:Y:S02]  /*60c0*/  USHF.L.U32 UR50, UR20, 0x6, URZ ;  /* 0x0000000614327899 */ /* 0x000fe400080006ff */
[----:B------:R-:W-:Y:S07]  /*60d0*/  USHF.L.U32 UR49, UR24, 0x7, URZ ;  /* 0x0000000718317899 */ /* 0x000fee00080006ff */
[----:B------:R-:W2:Y:S01]  /*60e0*/  @!UP0 LDCU.128 UR12, c[0x0][0xb10] ;  /* 0x00016200ff0c87ac */ /* 0x000ea20008000c00 */
[----:B------:R-:W3:Y:S01]  /*60f0*/  @!UP0 LDCU UR5, c[0x0][0xb0c] ;  /* 0x00016180ff0587ac */ /* 0x000ee20008000800 */
[----:B------:R-:W4:Y:S01]  /*6100*/  @!UP0 LDCU UR10, c[0x0][0xb20] ;  /* 0x00016400ff0a87ac */ /* 0x000f220008000800 */
[----:B--2---:R-:W-:Y:S02]  /*6110*/  UIMAD.WIDE.U32 UR8, UR38, UR12, URZ ;  /* 0x0000000c260872a5 */ /* 0x004fe4000f8e00ff */
[----:B------:R-:W-:Y:S02]  /*6120*/  UIMAD.WIDE.U32 UR6, UR37, UR15, URZ ;  /* 0x0000000f250672a5 */ /* 0x000fe4000f8e00ff */
[----:B------:R-:W-:Y:S03]  /*6130*/  @!UP0 UISETP.NE.AND UP1, UPT, UR14, 0x1, UPT ;  /* 0x000000010e00888c */ /* 0x000fe6000bf25270 */
[----:B------:R-:W-:Y:S01]  /*6140*/  @!UP0 UMOV UR4, UR9 ;  /* 0x0000000900048c82 */ /* 0x000fe20008000000 */
[----:B---3--:R-:W-:Y:S02]  /*6150*/  @!UP0 UISETP.NE.AND UP2, UPT, UR5, 0x1, UPT ;  /* 0x000000010500888c */ /* 0x008fe4000bf45270 */
[----:B------:R-:W-:Y:S01]  /*6160*/  @!UP0 USHF.R.U32.HI UR4, URZ, UR13, UR4 ;  /* 0x0000000dff048299 */ /* 0x000fe20008011604 */
[----:B------:R-:W-:Y:S02]  /*6170*/  @!UP0 UMOV UR6, UR7 ;  /* 0x0000000700068c82 */ /* 0x000fe40008000000 */
[----:B----4-:R-:W-:Y:S02]  /*6180*/  @!UP0 USHF.R.U32.HI UR6, URZ, UR10, UR6 ;  /* 0x0000000aff068299 */ /* 0x010fe40008011606 */
[----:B------:R-:W-:Y:S02]  /*6190*/  @!UP0 USEL UR7, UR38, UR4, !UP2 ;  /* 0x0000000426078287 */ /* 0x000fe4000d000000 */
[----:B------:R-:W-:Y:S04]  /*61a0*/  @!UP0 USEL UR6, UR37, UR6, !UP1 ;  /* 0x0000000625068287 */ /* 0x000fe8000c800000 */
[----:B------:R-:W-:Y:S02]  /*61b0*/  @!UP0 UIADD3 UR4, UPT, UPT, -UR7, UR6, URZ ;  /* 0x0000000607048290 */ /* 0x000fe4000fffe1ff */
[----:B------:R-:W-:Y:S02]  /*61c0*/  @!UP0 UIADD3 UR6, UPT, UPT, UR7, -UR6, URZ ;  /* 0x8000000607068290 */ /* 0x000fe4000fffe0ff */
[----:B------:R-:W-:Y:S02]  /*61d0*/  @!UP0 UIMAD UR38, UR4, UR5, UR38 ;  /* 0x00000005042682a4 */ /* 0x000fe4000f8e0226 */
[----:B------:R-:W-:Y:S02]  /*61e0*/  @!UP0 UIMAD UR37, UR6, UR14, UR37 ;  /* 0x0000000e062582a4 */ /* 0x000fe4000f8e0225 */
[----:B------:R-:W-:Y:S09]  /*61f0*/  ULOP3.LUT UP0, URZ, UR62, 0x90, URZ, 0xc0, !UPT ;  /* 0x000000903eff7892 */ /* 0x000ff2000f80c0ff */
[----:B------:R-:W-:Y:S05]  /*6200*/  BRA.U !UP0, `(.L_x_109) ;  /* 0x0000000108407547 */ /* 0x000fea000b800000 */
[----:B------:R-:W2:Y:S01]  /*6210*/  LDCU.64 UR8, c[0x4][0x80] ;  /* 0x01001000ff0877ac */ /* 0x000ea20008000a00 */
[----:B------:R-:W-:Y:S01]  /*6220*/  MOV R3, 0x0 ;  /* 0x0000000000037802 */ /* 0x000fe20000000f00 */
[----:B------:R-:W-:Y:S02]  /*6230*/  HFMA2 R12, -RZ, RZ, 0, 5.9604644775390625e-08 ;  /* 0x00000001ff0c7431 */ /* 0x000fe400000001ff */
[----:B------:R-:W-:Y:S02]  /*6240*/  IMAD.MOV.U32 R8, RZ, RZ, 0x70 ;  /* 0x00000070ff087424 */ /* 0x000fe400078e00ff */
[----:B------:R-:W-:Y:S01]  /*6250*/  IMAD.MOV.U32 R13, RZ, RZ, RZ ;  /* 0x000000ffff0d7224 */ /* 0x000fe200078e00ff */
[----:B------:R-:W3:Y:S01]  /*6260*/  LDCU.64 UR6, c[0x4][0x88] ;  /* 0x01001100ff0677ac */ /* 0x000ee20008000a00 */
[----:B------:R-:W4:Y:S01]  /*6270*/  LDC.64 R2, c[0x4][R3] ;  /* 0x0100000003027b82 */ /* 0x000f220000000a00 */
[----:B------:R-:W1:Y:S01]  /*6280*/  LDCU.64 UR4, c[0x4][0x8] ;  /* 0x01000100ff0477ac */ /* 0x000e620008000a00 */
[----:B--2---:R-:W-:Y:S01]  /*6290*/  MOV R5, UR9 ;  /* 0x0000000900057c02 */ /* 0x004fe20008000f00 */
[----:B------:R-:W-:Y:S01]  /*62a0*/  IMAD.U32 R4, RZ, RZ, UR8 ;  /* 0x00000008ff047e24 */ /* 0x000fe2000f8e00ff */
[----:B---3--:R-:W-:Y:S01]  /*62b0*/  MOV R7, UR7 ;  /* 0x0000000700077c02 */ /* 0x008fe20008000f00 */
[----:B------:R-:W-:Y:S01]  /*62c0*/  IMAD.U32 R6, RZ, RZ, UR6 ;  /* 0x00000006ff067e24 */ /* 0x000fe2000f8e00ff */
[----:B-1----:R-:W-:Y:S01]  /*62d0*/  MOV R11, UR5 ;  /* 0x00000005000b7c02 */ /* 0x002fe20008000f00 */
[----:B------:R-:W-:Y:S02]  /*62e0*/  IMAD.U32 R10, RZ, RZ, UR4 ;  /* 0x00000004ff0a7e24 */ /* 0x000fe4000f8e00ff */
[----:B------:R-:W-:Y:S07]  /*62f0*/  LEPC R20, `(.L_x_109) ;  /* 0x000000001014794e */ /* 0x000fee0000000000 */
[----:B----45:R-:W-:Y:S05]  /*6300*/  CALL.ABS.NOINC R2 ;  /* 0x0000000002007343 */ /* 0x030fea0003c00000 */
.L_x_109:
[----:B------:R-:W-:Y:S01]  /*6310*/  LOP3.LUT P0, RZ, R96, 0x90, RZ, 0xc0, !PT ;  /* 0x0000009060ff7812 */ /* 0x000fe2000780c0ff */
[----:B------:R-:W-:Y:S11]  /*6320*/  BSSY.RECONVERGENT B6, `(.L_x_110) ;  /* 0x0000013000067945 */ /* 0x000ff60003800200 */
[----:B------:R-:W-:Y:S01]  /*6330*/  @!UPT UIADD3 URZ, UPT, UPT, URZ, URZ, URZ ;  /* 0x000000fffffff290 */ /* 0x000fe2000fffe0ff */
[----:B------:R-:W-:Y:S05]  /*6340*/  @!P0 BRA `(.L_x_111) ;  /* 0x0000000000408947 */ /* 0x000fea0003800000 */
        /* <DEDUP_REMOVED lines=16> */
.L_x_111:
[----:B------:R-:W-:Y:S05]  /*6450*/  BSYNC.RECONVERGENT B6 ;  /* 0x0000000000067941 */ /* 0x000fea0003800200 */
.L_x_110:
[----:B------:R-:W-:Y:S01]  /*6460*/  R2UR UR4, R89 ;  /* 0x00000000590472ca */ /* 0x000fe200000e0000 */
[----:B------:R-:W-:Y:S01]  /*6470*/  UISETP.NE.U32.AND UP0, UPT, UR60, URZ, UPT ;  /* 0x000000ff3c00728c */ /* 0x000fe2000bf05070 */
[----:B------:R-:W-:Y:S02]  /*6480*/  ISETP.NE.U32.AND P4, PT, R82, RZ, PT ;  /* 0x000000ff5200720c */ /* 0x000fe40003f85070 */
[----:B------:R-:W-:Y:S01]  /*6490*/  ISETP.NE.U32.AND P2, PT, RZ, UR56, PT ;  /* 0x00000038ff007c0c */ /* 0x000fe2000bf45070 */
[----:B------:R-:W-:Y:S01]  /*64a0*/  UISETP.NE.AND.EX UP1, UPT, UR61, URZ, UPT, UP0 ;  /* 0x000000ff3d00728c */ /* 0x000fe2000bf25300 */
[----:B------:R-:W-:Y:S01]  /*64b0*/  ISETP.NE.AND.EX P4, PT, R83, RZ, PT, P4 ;  /* 0x000000ff5300720c */ /* 0x000fe20003f85340 */
[----:B------:R-:W-:Y:S01]  /*64c0*/  UPLOP3.LUT UP0, UPT, UPT, UPT, UPT, 0x40, 0x4 ;  /* 0x000000000004789c */ /* 0x000fe20003f0e870 */
[----:B------:R-:W-:Y:S05]  /*64d0*/  ISETP.NE.AND.EX P2, PT, RZ, UR57, PT, P2 ;  /* 0x00000039ff007c0c */ /* 0x000fea000bf45320 */
[----:B------:R-:W-:Y:S06]  /*64e0*/  UISETP.NE.AND UP2, UPT, UR4, URZ, UPT ;  /* 0x000000ff0400728c */ /* 0x000fec000bf45270 */
[----:B------:R-:W-:Y:S05]  /*64f0*/  PLOP3.LUT P1, PT, PT, PT, UP2, 0x80, 0x8 ;  /* 0x000000000008781c */ /* 0x000fea0003f2f028 */
[----:B------:R-:W-:Y:S06]  /*6500*/  @UP2 UPLOP3.LUT UP0, UPT, UPT, UPT, UP1, 0x80, 0x8 ;  /* 0x000000000008289c */ /* 0x000fec0003f0f010 */
[----:B------:R-:W-:Y:S01]  /*6510*/  PLOP3.LUT P0, PT, PT, PT, UP0, 0x80, 0x8 ;  /* 0x000000000008781c */ /* 0x000fe20003f0f008 */
[----:B------:R-:W-:Y:S01]  /*6520*/  @!UPT UIADD3 URZ, UPT, UPT, URZ, URZ, URZ ;  /* 0x000000fffffff290 */ /* 0x000fe2000fffe0ff */
[----:B------:R-:W-:Y:S11]  /*6530*/  BRA.U !UP1, `(.L_x_112) ;  /* 0x00000001093c7547 */ /* 0x000ff6000b800000 */
[----:B------:R-:W-:Y:S01]  /*6540*/  UISETP.NE.U32.AND UP0, UPT, UR56, URZ, UPT ;  /* 0x000000ff3800728c */ /* 0x000fe2000bf05070 */
[----:B-1----:R-:W-:Y:S01]  /*6550*/  HFMA2 R0, -RZ, RZ, 0, 5.9604644775390625e-08 ;  /* 0x00000001ff007431 */ /* 0x002fe200000001ff */
[----:B------:R-:W1:Y:S01]  /*6560*/  LDCU.64 UR8, c[0x0][0x358] ;  /* 0x00006b00ff0877ac */ /* 0x000e620008000a00 */
[----:B------:R-:W-:Y:S01]  /*6570*/  IMAD.MOV.U32 R86, RZ, RZ, 0x1 ;  /* 0x00000001ff567424 */ /* 0x000fe200078e00ff */
[----:B------:R-:W-:Y:S06]  /*6580*/  UISETP.NE.AND.EX UP0, UPT, UR57, URZ, UPT, UP0 ;  /* 0x000000ff3900728c */ /* 0x000fec000bf05300 */
[----:B------:R-:W-:Y:S05]  /*6590*/  PLOP3.LUT P3, PT, PT, PT, UP0, 0x80, 0x8 ;  /* 0x000000000008781c */ /* 0x000fea0003f6f008 */
[----:B------:R-:W2:Y:S01]  /*65a0*/  @UP0 LDCU.64 UR4, c[0x0][0x888] ;  /* 0x00011100ff0407ac */ /* 0x000ea20008000a00 */
[----:B------:R-:W-:Y:S07]  /*65b0*/  @UP0 UIMAD UR6, UR36, UR60, URZ ;  /* 0x0000003c240602a4 */ /* 0x000fee000f8e02ff */
[----:B------:R-:W-:Y:S01]  /*65c0*/  @!P3 PRMT R86, R0, 0x7610, R86 ;  /* 0x000076100056b816 */ /* 0x000fe20000000056 */
[----:B--2---:R-:W-:Y:S06]  /*65d0*/  @UP0 UIMAD.WIDE UR4, UR6, 0x4, UR4 ;  /* 0x00000004060408a5 */ /* 0x004fec000f8e0204 */
[----:B------:R-:W-:Y:S01]  /*65e0*/  IMAD.U32 R2, RZ, RZ, UR4 ;  /* 0x00000004ff027e24 */ /* 0x000fe2000f8e00ff */
[----:B------:R-:W-:Y:S04]  /*65f0*/  MOV R3, UR5 ;  /* 0x0000000500037c02 */ /* 0x000fe80008000f00 */
[----:B------:R-:W2:Y:S01]  /*6600*/  @!UP0 LDCU UR4, c[0x0][0x880] ;  /* 0x00011000ff0487ac */ /* 0x000ea20008000800 */
[----:B-1---5:R3:W5:Y:S02]  /*6610*/  @P3 LDG.E R41, desc[UR8][R2.64] ;  /* 0x0000000802293981 */ /* 0x022764000c1e1900 */
[----:B--23--:R-:W-:Y:S02]  /*6620*/  @!P3 IMAD.U32 R41, RZ, RZ, UR4 ;  /* 0x00000004ff29be24 */ /* 0x00cfe4000f8e00ff */
.L_x_112:
[----:B------:R-:W-:Y:S05]  /*6630*/  @!P4 BRA `(.L_x_113) ;  /* 0x000000000024c947 */ /* 0x000fea0003800000 */
[----:B------:R-:W-:Y:S01]  /*6640*/  ISETP.NE.U32.AND P3, PT, R80, RZ, PT ;  /* 0x000000ff5000720c */ /* 0x000fe20003f65070 */
[----:B------:R-:W2:Y:S03]  /*6650*/  LDCU.64 UR4, c[0x0][0x358] ;  /* 0x00006b00ff0477ac */ /* 0x000ea60008000a00 */
[----:B------:R-:W-:Y:S11]  /*6660*/  ISETP.NE.AND.EX P3, PT, R81, RZ, PT, P3 ;  /* 0x000000ff5100720c */ /* 0x000ff60003f65330 */
[----:B------:R-:W-:Y:S02]  /*6670*/  @!UPT UIADD3 URZ, UPT, UPT, URZ, URZ, URZ ;  /* 0x000000fffffff290 */ /* 0x000fe4000fffe0ff */
[----:B------:R-:W3:Y:S01]  /*6680*/  @P3 LDC.64 R2, c[0x0][0x8a8] ;  /* 0x00022a00ff023b82 */ /* 0x000ee20000000a00 */
[----:B-1----:R-:W-:Y:S04]  /*6690*/  @P3 IMAD R0, R82, UR36, RZ ;  /* 0x0000002452003c24 */ /* 0x002fe8000f8e02ff */
[----:B---3--:R-:W-:Y:S05]  /*66a0*/  @P3 IMAD.WIDE R2, R0, 0x4, R2 ;  /* 0x0000000400023825 */ /* 0x008fea00078e0202 */
[----:B--2--5:R2:W5:Y:S02]  /*66b0*/  @P3 LDG.E R38, desc[UR4][R2.64] ;  /* 0x0000000402263981 */ /* 0x024564000c1e1900 */
[----:B--2---:R-:W3:Y:S02]  /*66c0*/  @!P3 LDC R38, c[0x0][0x8a0] ;  /* 0x00022800ff26bb82 */ /* 0x004ee40000000800 */
.L_x_113:
[----:B-----5:R-:W-:Y:S01]  /*66d0*/  FSETP.NEU.AND P4, PT, R41, RZ, PT ;  /* 0x000000ff2900720b */ /* 0x020fe20003f8d000 */
[----:B------:R-:W-:Y:S01]  /*66e0*/  BSSY B1, `(.L_x_114) ;  /* 0x0000041000017945 */ /* 0x000fe20003800000 */
[----:B------:R-:W-:Y:S01]  /*66f0*/  SEL R7, RZ, 0xffffffff, P2 ;  /* 0xffffffffff077807 */ /* 0x000fe20001000000 */
[----:B------:R-:W-:Y:S01]  /*6700*/  IMAD.MOV.U32 R71, RZ, RZ, 0x1 ;  /* 0x00000001ff477424 */ /* 0x000fe200078e00ff */
[----:B------:R-:W-:Y:S01]  /*6710*/  LOP3.LUT P3, RZ, R86, 0xff, RZ, 0xc0, !PT ;  /* 0x000000ff56ff7812 */ /* 0x000fe2000786c0ff */
[C---:B------:R-:W-:Y:S01]  /*6720*/  IMAD R39, R36.reuse, 0x40, R37 ;  /* 0x0000004024277824 */ /* 0x040fe200078e0225 */
[----:B-1----:R-:W-:Y:S02]  /*6730*/  @P1 SEL R0, RZ, 0xffffffff, P4 ;  /* 0xffffffffff001807 */ /* 0x002fe40002000000 */
[----:B------:R-:W-:Y:S02]  /*6740*/  CS2R R78, SRZ ;  /* 0x00000000004e7805 */ /* 0x000fe4000001ff00 */
[----:B------:R-:W-:Y:S02]  /*6750*/  LEA R3, R93, UR44, 0x3 ;  /* 0x0000002c5d037c11 */ /* 0x000fe4000f8e18ff */
[----:B------:R-:W-:Y:S02]  /*6760*/  CS2R R76, SRZ ;  /* 0x00000000004c7805 */ /* 0x000fe4000001ff00 */
[----:B------:R-:W-:Y:S02]  /*6770*/  @P0 SEL R0, R7, R0, !P3 ;  /* 0x0000000007000207 */ /* 0x000fe40005800000 */
[----:B------:R-:W-:Y:S02]  /*6780*/  CS2R R74, SRZ ;  /* 0x00000000004a7805 */ /* 0x000fe4000001ff00 */
[----:B------:R-:W-:Y:S02]  /*6790*/  LEA R90, R36, UR44, 0x3 ;  /* 0x0000002c245a7c11 */ /* 0x000fe4000f8e18ff */
[----:B------:R-:W-:Y:S02]  /*67a0*/  CS2R R72, SRZ ;  /* 0x0000000000487805 */ /* 0x000fe4000001ff00 */
[----:B------:R-:W-:Y:S02]  /*67b0*/  @P1 LOP3.LUT R0, R0, 0x1, RZ, 0xc0, !PT ;  /* 0x0000000100001812 */ /* 0x000fe400078ec0ff */
[----:B------:R-:W-:Y:S02]  /*67c0*/  SHF.L.U32 R5, R95, 0x1f, RZ ;  /* 0x0000001f5f057819 */ /* 0x000fe400000006ff */
[----:B------:R-:W-:Y:S02]  /*67d0*/  ISETP.NE.U32.OR P6, PT, R0, 0x1, !P1 ;  /* 0x000000010000780c */ /* 0x000fe40004fc5470 */
[----:B------:R-:W-:Y:S02]  /*67e0*/  PLOP3.LUT P2, PT, PT, PT, UP1, 0x80, 0x8 ;  /* 0x000000000008781c */ /* 0x000fe40003f4f018 */
[----:B------:R-:W-:Y:S02]  /*67f0*/  SEL R0, RZ, 0xffffffff, P4 ;  /* 0xffffffffff007807 */ /* 0x000fe40002000000 */
[----:B------:R-:W-:Y:S07]  /*6800*/  P2R R98, PR, RZ, 0x40 ;  /* 0x00000040ff627803 */ /* 0x000fee0000000000 */
[----:B------:R-:W-:Y:S02]  /*6810*/  @P6 SHF.L.U32 R2, R92, 0x1f, RZ ;  /* 0x0000001f5c026819 */ /* 0x000fe400000006ff */
[----:B------:R-:W-:Y:S02]  /*6820*/  @P2 SEL R0, R7, R0, !P3 ;  /* 0x0000000007002207 */ /* 0x000fe40005800000 */
[----:B------:R-:W1:Y:S02]  /*6830*/  @P6 SYNCS.PHASECHK.TRANS64.TRYWAIT P1, [R3+URZ+0xd0], R2 ;  /* 0x0000d002030065a7 */ /* 0x000e6400080211ff */
[----:B------:R-:W-:Y:S04]  /*6840*/  LOP3.LUT R0, R0, 0x1, RZ, 0xc0, !PT ;  /* 0x0000000100007812 */ /* 0x000fe800078ec0ff */
[----:B------:R-:W-:Y:S04]  /*6850*/  ISETP.NE.U32.AND P5, PT, R0, 0x1, PT ;  /* 0x000000010000780c */ /* 0x000fe80003fa5070 */
[----:B------:R-:W-:Y:S01]  /*6860*/  P2R R99, PR, RZ, 0x20 ;  /* 0x00000020ff637803 */ /* 0x000fe20000000000 */
[----:B------:R2:W4:Y:S01]  /*6870*/  SYNCS.PHASECHK.TRANS64.TRYWAIT P0, [R90+URZ+0x120], R5 ;  /* 0x000120055a0075a7 */ /* 0x00052200080011ff */
[----:B-1----:R-:W-:Y:S01]  /*6880*/  @P6 SEL R71, RZ, 0x1, !P1 ;  /* 0x00000001ff476807 */ /* 0x002fe20004800000 */
[----:B--2---:R-:W-:Y:S06]  /*6890*/  @!P6 BRA `(.L_x_115) ;  /* 0x000000000094e947 */ /* 0x004fec0003800000 */
[----:B------:R-:W-:Y:S01]  /*68a0*/  @P5 IMAD R4, R93, 0x1000, R84 ;  /* 0x000010005d045824 */ /* 0x000fe200078e0254 */
[----:B------:R-:W-:Y:S01]  /*68b0*/  LOP3.LUT P6, RZ, R85, 0x80, RZ, 0xc0, !PT ;  /* 0x0000008055ff7812 */ /* 0x000fe200078cc0ff */
[----:B------:R-:W-:Y:S01]  /*68c0*/  BSSY B0, `(.L_x_116) ;  /* 0x0000010000007945 */ /* 0x000fe20003800000 */
[----:B------:R-:W-:Y:S01]  /*68d0*/  ISETP.NE.AND P2, PT, R71, RZ, PT ;  /* 0x000000ff4700720c */ /* 0x000fe20003f45270 */
[----:B------:R-:W-:Y:S01]  /*68e0*/  @P5 VIADD R2, R4, UR44 ;  /* 0x0000002c04025c36 */ /* 0x000fe20008000000 */
[----:B------:R-:W-:Y:S02]  /*68f0*/  PLOP3.LUT P1, PT, PT, PT, PT, 0x8, 0x80 ;  /* 0x000000000080781c */ /* 0x000fe40003f2e170 */
[----:B------:R-:W-:Y:S02]  /*6900*/  CS2R R74, SRZ ;  /* 0x00000000004a7805 */ /* 0x000fe4000001ff00 */
[----:B------:R-:W-:Y:S01]  /*6910*/  @P5 PLOP3.LUT P1, PT, P6, PT, PT, 0x80, 0x8 ;  /* 0x000000000008581c */ /* 0x000fe2000372f070 */
[C---:B------:R-:W-:Y:S01]  /*6920*/  @P5 VIADD R0, R2.reuse, 0x200 ;  /* 0x0000020002005836 */ /* 0x040fe20000000000 */
[----:B------:R-:W-:Y:S01]  /*6930*/  CS2R R72, SRZ ;  /* 0x0000000000487805 */ /* 0x000fe2000001ff00 */
[----:B------:R-:W-:Y:S01]  /*6940*/  @P5 VIADD R2, R2, 0x210 ;  /* 0x0000021002025836 */ /* 0x000fe20000000000 */
[----:B------:R-:W-:Y:S02]  /*6950*/  CS2R R78, SRZ ;  /* 0x00000000004e7805 */ /* 0x000fe4000001ff00 */
[----:B------:R-:W-:Y:S07]  /*6960*/  CS2R R76, SRZ ;  /* 0x00000000004c7805 */ /* 0x000fee000001ff00 */
[----:B------:R-:W-:Y:S01]  /*6970*/  @P1 VIADD R2, R0, 0xfffffff0 ;  /* 0xfffffff000021836 */ /* 0x000fe20000000000 */
[----:B------:R-:W-:Y:S06]  /*6980*/  @P2 BRA `(.L_x_117) ;  /* 0x00000000000c2947 */ /* 0x000fec0003800000 */
[----:B------:R-:W-:Y:S04]  /*6990*/  SHF.L.U32 R0, R92, 0x1f, RZ ;  /* 0x0000001f5c007819 */ /* 0x000fe800000006ff */
[----:B------:R-:W1:Y:S02]  /*69a0*/  SYNCS.PHASECHK.TRANS64.TRYWAIT P1, [R3+URZ+0xd0], R0 ;  /* 0x0000d000030075a7 */ /* 0x000e6400080211ff */
[----:B-1----:R-:W-:Y:S05]  /*69b0*/  @!P1 BRA `(.L_x_118) ;  /* 0x0000002800449947 */ /* 0x002fea0003800000 */
.L_x_117:
[----:B------:R-:W-:Y:S05]  /*69c0*/  BSYNC B0 ;  /* 0x0000000000007941 */ /* 0x000fea0003800000 */
.L_x_116:
[----:B------:R-:W-:Y:S01]  /*69d0*/  ISETP.NE.AND P1, PT, R99, RZ, PT ;  /* 0x000000ff6300720c */ /* 0x000fe20003f25270 */
[----:B-1----:R-:W-:Y:S02]  /*69e0*/  VIADD R3, R3, 0xe0 ;  /* 0x000000e003037836 */ /* 0x002fe40000000000 */
[----:B------:R-:W-:Y:S02]  /*69f0*/  IMAD.U32 R0, RZ, RZ, UR46 ;  /* 0x0000002eff007e24 */ /* 0x000fe4000f8e00ff */
[----:B------:R-:W-:Y:S03]  /*6a00*/  VIADD R93, R93, 0x1 ;  /* 0x000000015d5d7836 */ /* 0x000fe60000000000 */
[----:B------:R-:W-:Y:S05]  /*6a10*/  PRMT R0, R0, 0x654, R3 ;  /* 0x0000065400007816 */ /* 0x000fea0000000003 */
[----:B------:R1:W2:Y:S04]  /*6a20*/  @P1 LDS.128 R72, [R4+UR44+0x200] ;  /* 0x0002002c04481984 */ /* 0x0002a80008000c00 */
[----:B------:R1:W1:Y:S01]  /*6a30*/  @P1 LDS.128 R76, [R2] ;  /* 0x00000000024c1984 */ /* 0x0002620000000c00 */
[C---:B------:R-:W-:Y:S01]  /*6a40*/  ISETP.NE.AND P1, PT, R93.reuse, 0x2, PT ;  /* 0x000000025d00780c */ /* 0x040fe20003f25270 */
[----:B------:R-:W-:Y:S01]  /*6a50*/  @!PT LDS RZ, [RZ] ;  /* 0x00000000fffff984 */ /* 0x000fe20000000800 */
[----:B------:R-:W-:Y:S01]  /*6a60*/  @!PT LDS RZ, [RZ] ;  /* 0x00000000fffff984 */ /* 0x000fe20000000800 */
[----:B------:R-:W-:Y:S01]  /*6a70*/  @!PT LDS RZ, [RZ] ;  /* 0x00000000fffff984 */ /* 0x000fe20000000800 */
[----:B------:R-:W-:Y:S01]  /*6a80*/  @!PT LDS RZ, [RZ] ;  /* 0x00000000fffff984 */ /* 0x000fe20000000800 */
[----:B------:R5:W-:Y:S06]  /*6a90*/  MEMBAR.ALL.CTA ;  /* 0x0000000000007992 */ /* 0x000bec0000008000 */
[----:B-----5:R-:W5:Y:S01]  /*6aa0*/  FENCE.VIEW.ASYNC.S ;  /* 0x00000000000073c6 */ /* 0x020f620000000000 */
[----:B------:R-:W-:Y:S02]  /*6ab0*/  SEL R3, RZ, 0x1, P1 ;  /* 0x00000001ff037807 */ /* 0x000fe40000800000 */
[----:B------:R-:W-:Y:S02]  /*6ac0*/  SEL R93, R93, RZ, P1 ;  /* 0x000000ff5d5d7207 */ /* 0x000fe40000800000 */
[----:B------:R-:W-:Y:S01]  /*6ad0*/  LOP3.LUT R92, R92, R3, RZ, 0x3c, !PT ;  /* 0x000000035c5c7212 */ /* 0x000fe200078e3cff */
[----:B-----5:R1:W-:Y:S06]  /*6ae0*/  SYNCS.ARRIVE.TRANS64.RED.A1T0 RZ, [R0+URZ], RZ ;  /* 0x000000ff00ff79a7 */ /* 0x0203ec00081004ff */
.L_x_115:
[----:B------:R-:W-:Y:S05]  /*6af0*/  BSYNC B1 ;  /* 0x0000000000017941 */ /* 0x000fea0003800000 */
.L_x_114:
[----:B-1----:R-:W-:Y:S04]  /*6b00*/  SHF.R.U32.HI R0, RZ, 0x15, R39 ;  /* 0x00000015ff007819 */ /* 0x002fe80000011627 */
[----:B------:R-:W-:Y:S01]  /*6b10*/  LOP3.LUT P1, RZ, R0, 0x3, R87, 0x48, !PT ;  /* 0x0000000300ff7812 */ /* 0x000fe20007824857 */
[----:B------:R-:W-:Y:S01]  /*6b20*/  @!UPT UIADD3 URZ, UPT, UPT, URZ, URZ, URZ ;  /* 0x000000fffffff290 */ /* 0x000fe2000fffe0ff */
[----:B----4-:R-:W-:Y:S11]  /*6b30*/  @P0 BRA `(.L_x_119) ;  /* 0x0000000000080947 */ /* 0x010ff60003800000 */
[----:B------:R-:W1:Y:S02]  /*6b40*/  SYNCS.PHASECHK.TRANS64.TRYWAIT P0, [R90+URZ+0x120], R5 ;  /* 0x000120055a0075a7 */ /* 0x000e6400080011ff */
[----:B-1----:R-:W-:Y:S05]  /*6b50*/  @!P0 BRA `(.L_x_120) ;  /* 0x0000002400f08947 */ /* 0x002fea0003800000 */
.L_x_119:
[----:B------:R-:W-:Y:S05]  /*6b60*/  @!P1 BRA `(.L_x_121) ;  /* 0x0000000000409947 */ /* 0x000fea0003800000 */
[----:B------:R-:W1:Y:S01]  /*6b70*/  LDCU.64 UR8, c[0x4][0x70] ;  /* 0x01000e00ff0877ac */ /* 0x000e620008000a00 */
[----:B------:R-:W-:Y:S01]  /*6b80*/  MOV R3, 0x0 ;  /* 0x0000000000037802 */ /* 0x000fe20000000f00 */
[----:B------:R-:W-:Y:S02]  /*6b90*/  HFMA2 R12, -RZ, RZ, 0, 5.9604644775390625e-08 ;  /* 0x00000001ff0c7431 */ /* 0x000fe400000001ff */
[----:B------:R-:W-:Y:S02]  /*6ba0*/  IMAD.MOV.U32 R8, RZ, RZ, 0x192 ;  /* 0x00000192ff087424 */ /* 0x000fe400078e00ff */
[----:B------:R-:W-:Y:S01]  /*6bb0*/  IMAD.MOV.U32 R13, RZ, RZ, RZ ;  /* 0x000000ffff0d7224 */ /* 0x000fe200078e00ff */
[----:B------:R-:W4:Y:S01]  /*6bc0*/  LDCU.64 UR6, c[0x4][0x78] ;  /* 0x01000f00ff0677ac */ /* 0x000f220008000a00 */
[----:B------:R-:W2:Y:S01]  /*6bd0*/  LDC.64 R2, c[0x4][R3] ;  /* 0x0100000003027b82 */ /* 0x000ea20000000a00 */
[----:B------:R-:W5:Y:S01]  /*6be0*/  LDCU.64 UR4, c[0x4][0x10] ;  /* 0x01000200ff0477ac */ /* 0x000f620008000a00 */
[----:B-1----:R-:W-:Y:S01]  /*6bf0*/  MOV R5, UR9 ;  /* 0x0000000900057c02 */ /* 0x002fe20008000f00 */
[----:B------:R-:W-:Y:S01]  /*6c00*/  IMAD.U32 R4, RZ, RZ, UR8 ;  /* 0x00000008ff047e24 */ /* 0x000fe2000f8e00ff */
[----:B----4-:R-:W-:Y:S01]  /*6c10*/  MOV R7, UR7 ;  /* 0x0000000700077c02 */ /* 0x010fe20008000f00 */
[----:B------:R-:W-:Y:S01]  /*6c20*/  IMAD.U32 R6, RZ, RZ, UR6 ;  /* 0x00000006ff067e24 */ /* 0x000fe2000f8e00ff */
[----:B-----5:R-:W-:Y:S01]  /*6c30*/  MOV R11, UR5 ;  /* 0x00000005000b7c02 */ /* 0x020fe20008000f00 */
[----:B------:R-:W-:Y:S02]  /*6c40*/  IMAD.U32 R10, RZ, RZ, UR4 ;  /* 0x00000004ff0a7e24 */ /* 0x000fe4000f8e00ff */
[----:B------:R-:W-:Y:S07]  /*6c50*/  LEPC R20, `(.L_x_121) ;  /* 0x000000001014794e */ /* 0x000fee0000000000 */
[----:B--23--:R-:W-:Y:S05]  /*6c60*/  CALL.ABS.NOINC R2 ;  /* 0x0000000002007343 */ /* 0x00cfea0003c00000 */
.L_x_121:
[-C--:B--2---:R-:W-:Y:S01]  /*6c70*/  F2FP.F16.E4M3.UNPACK_B R42, R72.reuse ;  /* 0x00000048ff2a723e */ /* 0x084fe200020006ff */
[----:B------:R-:W-:Y:S05]  /*6c80*/  WARPSYNC.ALL ;  /* 0x0000000000007948 */ /* 0x000fea0003800000 */
[----:B------:R-:W-:Y:S01]  /*6c90*/  R2UR UR4, R39 ;  /* 0x00000000270472ca */ /* 0x000fe200000e0000 */
[--C-:B------:R-:W-:Y:S01]  /*6ca0*/  HADD2.F32 R40, -RZ, R42.reuse.H0_H0 ;  /* 0x2000002aff287230 */ /* 0x100fe20000004100 */
[----:B------:R-:W-:Y:S01]  /*6cb0*/  F2FP.F16.E4M3.UNPACK_B R43, R72.H1 ;  /* 0x00000048ff2b723e */ /* 0x000fe200030006ff */
[----:B------:R-:W-:Y:S01]  /*6cc0*/  HADD2.F32 R42, -RZ, R42.H1_H1 ;  /* 0x3000002aff2a7230 */ /* 0x000fe20000004100 */
[-C--:B------:R-:W-:Y:S01]  /*6cd0*/  F2FP.F16.E4M3.UNPACK_B R45, R73.reuse ;  /* 0x00000049ff2d723e */ /* 0x080fe200020006ff */
[----:B------:R-:W-:Y:S01]  /*6ce0*/  BSSY.RECONVERGENT B0, `(.L_x_122) ;  /* 0x000009f000007945 */ /* 0x000fe20003800200 */
[----:B------:R-:W-:Y:S01]  /*6cf0*/  F2FP.F16.E4M3.UNPACK_B R47, R73.H1 ;  /* 0x00000049ff2f723e */ /* 0x000fe200030006ff */
[--C-:B------:R-:W-:Y:S01]  /*6d00*/  HADD2.F32 R44, -RZ, R43.reuse.H0_H0 ;  /* 0x2000002bff2c7230 */ /* 0x100fe20000004100 */
[-C--:B------:R-:W-:Y:S01]  /*6d10*/  F2FP.F16.E4M3.UNPACK_B R49, R74.reuse ;  /* 0x0000004aff31723e */ /* 0x080fe200020006ff */
[----:B------:R-:W-:Y:S01]  /*6d20*/  HADD2.F32 R46, -RZ, R43.H1_H1 ;  /* 0x3000002bff2e7230 */ /* 0x000fe20000004100 */
[----:B------:R-:W-:Y:S01]  /*6d30*/  F2FP.F16.E4M3.UNPACK_B R51, R74.H1 ;  /* 0x0000004aff33723e */ /* 0x000fe200030006ff */
[--C-:B------:R-:W-:Y:S01]  /*6d40*/  HADD2.F32 R43, -RZ, R45.reuse.H0_H0 ;  /* 0x2000002dff2b7230 */ /* 0x100fe20000004100 */
[-C--:B------:R-:W-:Y:S01]  /*6d50*/  F2FP.F16.E4M3.UNPACK_B R53, R75.reuse ;  /* 0x0000004bff35723e */ /* 0x080fe200020006ff */
[----:B-1----:R-:W3:Y:S01]  /*6d60*/  LDTM.x32 R4, tmem[UR4] ;  /* 0x00000004000479ee */ /* 0x002ee200082c0000 */
[----:B------:R-:W-:Y:S01]  /*6d70*/  F2FP.F16.E4M3.UNPACK_B R55, R75.H1 ;  /* 0x0000004bff37723e */ /* 0x000fe200030006ff */
[----:B------:R-:W-:Y:S01]  /*6d80*/  HADD2.F32 R48, -RZ, R45.H1_H1 ;  /* 0x3000002dff307230 */ /* 0x000fe20000004100 */
[-C--:B------:R-:W-:Y:S01]  /*6d90*/  F2FP.F16.E4M3.UNPACK_B R57, R76.reuse ;  /* 0x0000004cff39723e */ /* 0x080fe200020006ff */
[----:B------:R-:W-:Y:S01]  /*6da0*/  HADD2.F32 R52, -RZ, R49.H1_H1 ;  /* 0x30000031ff347230 */ /* 0x000fe20000004100 */
[----:B------:R-:W-:Y:S01]  /*6db0*/  IADD3 R109, PT, PT, R84, UR44, RZ ;  /* 0x0000002c546d7c10 */ /* 0x000fe2000fffe0ff */
[----:B------:R-:W-:Y:S01]  /*6dc0*/  HADD2.F32 R56, -RZ, R53.H1_H1 ;  /* 0x30000035ff387230 */ /* 0x000fe20000004100 */
[----:B------:R-:W-:Y:S01]  /*6dd0*/  ISETP.NE.AND P6, PT, R98, RZ, PT ;  /* 0x000000ff6200720c */ /* 0x000fe20003fc5270 */
[----:B------:R-:W-:Y:S01]  /*6de0*/  HADD2.F32 R60, -RZ, R57.H1_H1 ;  /* 0x30000039ff3c7230 */ /* 0x000fe20000004100 */
[----:B------:R-:W-:Y:S01]  /*6df0*/  MOV R98, 0x10 ;  /* 0x0000001000627802 */ /* 0x000fe20000000f00 */
[--C-:B------:R-:W-:Y:S01]  /*6e00*/  HADD2.F32 R45, -RZ, R47.reuse.H0_H0 ;  /* 0x2000002fff2d7230 */ /* 0x100fe20000004100 */
[----:B------:R-:W-:Y:S01]  /*6e10*/  LOP3.LUT P5, RZ, R85, 0x80, RZ, 0xc0, !PT ;  /* 0x0000008055ff7812 */ /* 0x000fe200078ac0ff */
[----:B------:R-:W-:Y:S01]  /*6e20*/  HADD2.F32 R50, -RZ, R47.H1_H1 ;  /* 0x3000002fff327230 */ /* 0x000fe20000004100 */
[----:B------:R-:W-:Y:S01]  /*6e30*/  F2FP.F16.E4M3.UNPACK_B R59, R76.H1 ;  /* 0x0000004cff3b723e */ /* 0x000fe200030006ff */
[----:B------:R-:W-:Y:S01]  /*6e40*/  HADD2.F32 R47, -RZ, R49.H0_H0 ;  /* 0x20000031ff2f7230 */ /* 0x000fe20000004100 */
[----:B------:R-:W-:Y:S01]  /*6e50*/  SEL R108, R98, 0xfffffff0, !P5 ;  /* 0xfffffff0626c7807 */ /* 0x000fe20006800000 */
[--C-:B------:R-:W-:Y:S01]  /*6e60*/  HADD2.F32 R49, -RZ, R51.reuse.H0_H0 ;  /* 0x20000033ff317230 */ /* 0x100fe20000004100 */
[-C--:B------:R-:W-:Y:S01]  /*6e70*/  F2FP.F16.E4M3.UNPACK_B R61, R77.reuse ;  /* 0x0000004dff3d723e */ /* 0x080fe200020006ff */
[----:B------:R-:W-:Y:S01]  /*6e80*/  HADD2.F32 R54, -RZ, R51.H1_H1 ;  /* 0x30000033ff367230 */ /* 0x000fe20000004100 */
[----:B------:R-:W-:Y:S01]  /*6e90*/  IADD3 R98, PT, PT, R109, R108, RZ ;  /* 0x0000006c6d627210 */ /* 0x000fe20007ffe0ff */
[----:B------:R-:W-:Y:S01]  /*6ea0*/  HADD2.F32 R51, -RZ, R53.H0_H0 ;  /* 0x20000035ff337230 */ /* 0x000fe20000004100 */
[----:B------:R-:W-:Y:S01]  /*6eb0*/  F2FP.F16.E4M3.UNPACK_B R63, R77.H1 ;  /* 0x0000004dff3f723e */ /* 0x000fe200030006ff */
[----:B------:R-:W-:Y:S01]  /*6ec0*/  HADD2.F32 R64, -RZ, R61.H1_H1 ;  /* 0x3000003dff407230 */ /* 0x000fe20000004100 */
[----:B------:R-:W-:Y:S01]  /*6ed0*/  F2FP.F16.E4M3.UNPACK_B R65, R78 ;  /* 0x0000004eff41723e */ /* 0x000fe200020006ff */
[C---:B---3--:R-:W-:Y:S01]  /*6ee0*/  FMUL R0, R38.reuse, R4 ;  /* 0x0000000426007220 */ /* 0x048fe20000400000 */
[C---:B------:R-:W-:Y:S01]  /*6ef0*/  FMUL R2, R38.reuse, R5 ;  /* 0x0000000526027220 */ /* 0x040fe20000400000 */
[C---:B------:R-:W-:Y:S01]  /*6f00*/  FMUL R4, R38.reuse, R8 ;  /* 0x0000000826047220 */ /* 0x040fe20000400000 */
[C---:B------:R-:W-:Y:S01]  /*6f10*/  FMUL R5, R38.reuse, R9 ;  /* 0x0000000926057220 */ /* 0x040fe20000400000 */
[C---:B------:R-:W-:Y:S01]  /*6f20*/  FFMA R0, R41.reuse, R40, R0 ;  /* 0x0000002829007223 */ /* 0x040fe20000000000 */
[C---:B------:R-:W-:Y:S01]  /*6f30*/  FFMA R2, R41.reuse, R42, R2 ;  /* 0x0000002a29027223 */ /* 0x040fe20000000002 */
[C---:B------:R-:W-:Y:S01]  /*6f40*/  FMUL R8, R38.reuse, R12 ;  /* 0x0000000c26087220 */ /* 0x040fe20000400000 */
[C---:B------:R-:W-:Y:S01]  /*6f50*/  FMUL R9, R38.reuse, R13 ;  /* 0x0000000d26097220 */ /* 0x040fe20000400000 */
[C---:B------:R-:W-:Y:S01]  /*6f60*/  FMUL R12, R38.reuse, R16 ;  /* 0x00000010260c7220 */ /* 0x040fe20000400000 */
[C---:B------:R-:W-:Y:S01]  /*6f70*/  FMUL R13, R38.reuse, R17 ;  /* 0x00000011260d7220 */ /* 0x040fe20000400000 */
[C---:B------:R-:W-:Y:S01]  /*6f80*/  FMUL R16, R38.reuse, R20 ;  /* 0x0000001426107220 */ /* 0x040fe20000400000 */
[C---:B------:R-:W-:Y:S01]  /*6f90*/  FMUL R17, R38.reuse, R21 ;  /* 0x0000001526117220 */ /* 0x040fe20000400000 */
[C---:B------:R-:W-:Y:S01]  /*6fa0*/  FMUL R20, R38.reuse, R24 ;  /* 0x0000001826147220 */ /* 0x040fe20000400000 */
[C---:B------:R-:W-:Y:S01]  /*6fb0*/  FMUL R21, R38.reuse, R25 ;  /* 0x0000001926157220 */ /* 0x040fe20000400000 */
[----:B------:R-:W-:Y:S02]  /*6fc0*/  HADD2.F32 R68, -RZ, R65.H1_H1 ;  /* 0x30000041ff447230 */ /* 0x000fe40000004100 */
[C---:B------:R-:W-:Y:S01]  /*6fd0*/  FMUL R24, R38.reuse, R28 ;  /* 0x0000001c26187220 */ /* 0x040fe20000400000 */
[C---:B------:R-:W-:Y:S01]  /*6fe0*/  FMUL R25, R38.reuse, R29 ;  /* 0x0000001d26197220 */ /* 0x040fe20000400000 */
[C---:B------:R-:W-:Y:S01]  /*6ff0*/  FMUL R28, R38.reuse, R32 ;  /* 0x00000020261c7220 */ /* 0x040fe20000400000 */
[C---:B------:R-:W-:Y:S01]  /*7000*/  FMUL R29, R38.reuse, R33 ;  /* 0x00000021261d7220 */ /* 0x040fe20000400000 */
[C---:B------:R-:W-:Y:S01]  /*7010*/  FMUL R3, R38.reuse, R6 ;  /* 0x0000000626037220 */ /* 0x040fe20000400000 */
[C---:B------:R-:W-:Y:S01]  /*7020*/  FMUL R7, R38.reuse, R7 ;  /* 0x0000000726077220 */ /* 0x040fe20000400000 */
[C---:B------:R-:W-:Y:S01]  /*7030*/  FMUL R6, R38.reuse, R10 ;  /* 0x0000000a26067220 */ /* 0x040fe20000400000 */
[----:B------:R-:W-:Y:S01]  /*7040*/  F2FP.F16.E4M3.UNPACK_B R67, R78.H1 ;  /* 0x0000004eff43723e */ /* 0x000fe200030006ff */
[C---:B------:R-:W-:Y:S01]  /*7050*/  FFMA R3, R41.reuse, R44, R3 ;  /* 0x0000002c29037223 */ /* 0x040fe20000000003 */
[C---:B------:R-:W-:Y:S01]  /*7060*/  FFMA R7, R41.reuse, R46, R7 ;  /* 0x0000002e29077223 */ /* 0x040fe20000000007 */
[----:B------:R-:W-:Y:S01]  /*7070*/  F2FP.F16.E4M3.UNPACK_B R40, R79 ;  /* 0x0000004fff28723e */ /* 0x000fe200020006ff */
[C---:B------:R-:W-:Y:S01]  /*7080*/  FFMA R4, R41.reuse, R43, R4 ;  /* 0x0000002b29047223 */ /* 0x040fe20000000004 */
[C---:B------:R-:W-:Y:S01]  /*7090*/  FFMA R5, R41.reuse, R48, R5 ;  /* 0x0000003029057223 */ /* 0x040fe20000000005 */
[----:B------:R-:W-:Y:S01]  /*70a0*/  F2FP.F16.E4M3.UNPACK_B R42, R79.H1 ;  /* 0x0000004fff2a723e */ /* 0x000fe200030006ff */
[----:B------:R-:W-:Y:S01]  /*70b0*/  FFMA R6, R41, R45, R6 ;  /* 0x0000002d29067223 */ /* 0x000fe20000000006 */
[----:B------:R-:W-:Y:S01]  /*70c0*/  F2FP.SATFINITE.E4M3.F32.PACK_AB_MERGE_C R101, R7, R3, RZ ;  /* 0x000000030765723e */ /* 0x000fe200048070ff */
[C---:B------:R-:W-:Y:S01]  /*70d0*/  FMUL R11, R38.reuse, R11 ;  /* 0x0000000b260b7220 */ /* 0x040fe20000400000 */
[C---:B------:R-:W-:Y:S01]  /*70e0*/  FMUL R10, R38.reuse, R14 ;  /* 0x0000000e260a7220 */ /* 0x040fe20000400000 */
[----:B------:R-:W-:Y:S01]  /*70f0*/  FMUL R15, R38, R15 ;  /* 0x0000000f260f7220 */ /* 0x000fe20000400000 */
[----:B------:R-:W-:Y:S01]  /*7100*/  F2FP.SATFINITE.E4M3.F32.PACK_AB_MERGE_C R100, R2, R0, R101 ;  /* 0x000000000264723e */ /* 0x000fe20004807065 */
[C---:B------:R-:W-:Y:S01]  /*7110*/  FFMA R11, R41.reuse, R50, R11 ;  /* 0x00000032290b7223 */ /* 0x040fe2000000000b */
[----:B------:R-:W-:Y:S01]  /*7120*/  FFMA R8, R41, R47, R8 ;  /* 0x0000002f29087223 */ /* 0x000fe20000000008 */
[----:B------:R-:W-:Y:S01]  /*7130*/  ISETP.NE.AND P0, PT, R97, RZ, PT ;  /* 0x000000ff6100720c */ /* 0x000fe20003f05270 */
[----:B------:R-:W-:Y:S01]  /*7140*/  FFMA R9, R41, R52, R9 ;  /* 0x0000003429097223 */ /* 0x000fe20000000009 */
[--C-:B------:R-:W-:Y:S01]  /*7150*/  HADD2.F32 R53, -RZ, R55.reuse.H0_H0 ;  /* 0x20000037ff357230 */ /* 0x100fe20000004100 */
[----:B------:R-:W-:Y:S01]  /*7160*/  F2FP.SATFINITE.E4M3.F32.PACK_AB_MERGE_C R101, R11, R6, RZ ;  /* 0x000000060b65723e */ /* 0x000fe200048070ff */
[C---:B------:R-:W-:Y:S01]  /*7170*/  FFMA R10, R41.reuse, R49, R10 ;  /* 0x00000031290a7223 */ /* 0x040fe2000000000a */
[C---:B------:R-:W-:Y:S01]  /*7180*/  FFMA R15, R41.reuse, R54, R15 ;  /* 0x00000036290f7223 */ /* 0x040fe2000000000f */
[----:B------:R-:W-:Y:S01]  /*7190*/  FFMA R12, R41, R51, R12 ;  /* 0x00000033290c7223 */ /* 0x000fe2000000000c */
[----:B------:R-:W-:Y:S01]  /*71a0*/  F2FP.SATFINITE.E4M3.F32.PACK_AB_MERGE_C R101, R5, R4, R101 ;  /* 0x000000040565723e */ /* 0x000fe20004807065 */
[----:B------:R-:W-:Y:S01]  /*71b0*/  FFMA R13, R41, R56, R13 ;  /* 0x00000038290d7223 */ /* 0x000fe2000000000d */
[----:B------:R-:W-:Y:S01]  /*71c0*/  HADD2.F32 R58, -RZ, R55.H1_H1 ;  /* 0x30000037ff3a7230 */ /* 0x000fe20000004100 */
[----:B------:R-:W-:Y:S01]  /*71d0*/  F2FP.SATFINITE.E4M3.F32.PACK_AB_MERGE_C R102, R15, R10, RZ ;  /* 0x0000000a0f66723e */ /* 0x000fe200048070ff */
[----:B------:R-:W-:Y:S02]  /*71e0*/  HADD2.F32 R55, -RZ, R57.H0_H0 ;  /* 0x20000039ff377230 */ /* 0x000fe40000004100 */
[C---:B------:R-:W-:Y:S01]  /*71f0*/  FMUL R14, R38.reuse, R18 ;  /* 0x00000012260e7220 */ /* 0x040fe20000400000 */
[C---:B------:R-:W-:Y:S01]  /*7200*/  FMUL R19, R38.reuse, R19 ;  /* 0x0000001326137220 */ /* 0x040fe20000400000 */
[--C-:B------:R-:W-:Y:S02]  /*7210*/  HADD2.F32 R57, -RZ, R59.reuse.H0_H0 ;  /* 0x2000003bff397230 */ /* 0x100fe40000004100 */
[C---:B------:R-:W-:Y:S01]  /*7220*/  FMUL R18, R38.reuse, R22 ;  /* 0x0000001626127220 */ /* 0x040fe20000400000 */
[C---:B------:R-:W-:Y:S01]  /*7230*/  FFMA R14, R41.reuse, R53, R14 ;  /* 0x00000035290e7223 */ /* 0x040fe2000000000e */
[----:B------:R-:W-:Y:S02]  /*7240*/  HADD2.F32 R62, -RZ, R59.H1_H1 ;  /* 0x3000003bff3e7230 */ /* 0x000fe40000004100 */
[C---:B------:R-:W-:Y:S01]  /*7250*/  FFMA R19, R41.reuse, R58, R19 ;  /* 0x0000003a29137223 */ /* 0x040fe20000000013 */
[----:B------:R-:W-:Y:S02]  /*7260*/  HADD2.F32 R59, -RZ, R61.H0_H0 ;  /* 0x2000003dff3b7230 */ /* 0x000fe40000004100 */
[C---:B------:R-:W-:Y:S01]  /*7270*/  FMUL R23, R38.reuse, R23 ;  /* 0x0000001726177220 */ /* 0x040fe20000400000 */
[C---:B------:R-:W-:Y:S01]  /*7280*/  FFMA R16, R41.reuse, R55, R16 ;  /* 0x0000003729107223 */ /* 0x040fe20000000010 */
[C---:B------:R-:W-:Y:S01]  /*7290*/  FFMA R17, R41.reuse, R60, R17 ;  /* 0x0000003c29117223 */ /* 0x040fe20000000011 */
[--C-:B------:R-:W-:Y:S02]  /*72a0*/  HADD2.F32 R61, -RZ, R63.reuse.H0_H0 ;  /* 0x2000003fff3d7230 */ /* 0x100fe40000004100 */
[C---:B------:R-:W-:Y:S01]  /*72b0*/  FFMA R18, R41.reuse, R57, R18 ;  /* 0x0000003929127223 */ /* 0x040fe20000000012 */
[----:B------:R-:W-:Y:S02]  /*72c0*/  HADD2.F32 R66, -RZ, R63.H1_H1 ;  /* 0x3000003fff427230 */ /* 0x000fe40000004100 */
[C---:B------:R-:W-:Y:S01]  /*72d0*/  FMUL R22, R38.reuse, R26 ;  /* 0x0000001a26167220 */ /* 0x040fe20000400000 */
[----:B------:R-:W-:Y:S02]  /*72e0*/  HADD2.F32 R63, -RZ, R65.H0_H0 ;  /* 0x20000041ff3f7230 */ /* 0x000fe40000004100 */
[C---:B------:R-:W-:Y:S01]  /*72f0*/  FFMA R23, R41.reuse, R62, R23 ;  /* 0x0000003e29177223 */ /* 0x040fe20000000017 */
[C---:B------:R-:W-:Y:S01]  /*7300*/  FMUL R27, R38.reuse, R27 ;  /* 0x0000001b261b7220 */ /* 0x040fe20000400000 */
[C---:B------:R-:W-:Y:S01]  /*7310*/  FFMA R20, R41.reuse, R59, R20 ;  /* 0x0000003b29147223 */ /* 0x040fe20000000014 */
[C---:B------:R-:W-:Y:S01]  /*7320*/  FFMA R21, R41.reuse, R64, R21 ;  /* 0x0000004029157223 */ /* 0x040fe20000000015 */
[--C-:B------:R-:W-:Y:S02]  /*7330*/  HADD2.F32 R65, -RZ, R67.reuse.H0_H0 ;  /* 0x20000043ff417230 */ /* 0x100fe40000004100 */
[C---:B------:R-:W-:Y:S01]  /*7340*/  FFMA R22, R41.reuse, R61, R22 ;  /* 0x0000003d29167223 */ /* 0x040fe20000000016 */
[----:B------:R-:W-:Y:S02]  /*7350*/  HADD2.F32 R70, -RZ, R67.H1_H1 ;  /* 0x30000043ff467230 */ /* 0x000fe40000004100 */
[C---:B------:R-:W-:Y:S01]  /*7360*/  FMUL R26, R38.reuse, R30 ;  /* 0x0000001e261a7220 */ /* 0x040fe20000400000 */
[--C-:B------:R-:W-:Y:S02]  /*7370*/  HADD2.F32 R67, -RZ, R40.reuse.H0_H0 ;  /* 0x20000028ff437230 */ /* 0x100fe40000004100 */
[C---:B------:R-:W-:Y:S01]  /*7380*/  FFMA R27, R41.reuse, R66, R27 ;  /* 0x00000042291b7223 */ /* 0x040fe2000000001b */
[C---:B------:R-:W-:Y:S01]  /*7390*/  FMUL R31, R38.reuse, R31 ;  /* 0x0000001f261f7220 */ /* 0x040fe20000400000 */
[C---:B------:R-:W-:Y:S01]  /*73a0*/  FFMA R24, R41.reuse, R63, R24 ;  /* 0x0000003f29187223 */ /* 0x040fe20000000018 */
[----:B------:R-:W-:Y:S02]  /*73b0*/  HADD2.F32 R40, -RZ, R40.H1_H1 ;  /* 0x30000028ff287230 */ /* 0x000fe40000004100 */
[C---:B------:R-:W-:Y:S01]  /*73c0*/  FFMA R25, R41.reuse, R68, R25 ;  /* 0x0000004429197223 */ /* 0x040fe20000000019 */
[--C-:B------:R-:W-:Y:S02]  /*73d0*/  HADD2.F32 R69, -RZ, R42.reuse.H0_H0 ;  /* 0x2000002aff457230 */ /* 0x100fe40000004100 */
[C---:B------:R-:W-:Y:S01]  /*73e0*/  FFMA R26, R41.reuse, R65, R26 ;  /* 0x00000041291a7223 */ /* 0x040fe2000000001a */
[----:B------:R-:W-:Y:S02]  /*73f0*/  HADD2.F32 R42, -RZ, R42.H1_H1 ;  /* 0x3000002aff2a7230 */ /* 0x000fe40000004100 */
[C---:B------:R-:W-:Y:S01]  /*7400*/  FMUL R30, R38.reuse, R34 ;  /* 0x00000022261e7220 */ /* 0x040fe20000400000 */
[----:B------:R-:W-:Y:S01]  /*7410*/  FFMA R31, R41, R70, R31 ;  /* 0x00000046291f7223 */ /* 0x000fe2000000001f */
[----:B------:R-:W-:Y:S01]  /*7420*/  FMUL R35, R38, R35 ;  /* 0x0000002326237220 */ /* 0x000fe20000400000 */
[----:B------:R-:W-:Y:S01]  /*7430*/  F2FP.SATFINITE.E4M3.F32.PACK_AB_MERGE_C R103, R19, R14, RZ ;  /* 0x0000000e1367723e */ /* 0x000fe200048070ff */
[C---:B------:R-:W-:Y:S01]  /*7440*/  FFMA R28, R41.reuse, R67, R28 ;  /* 0x00000043291c7223 */ /* 0x040fe2000000001c */
[C---:B------:R-:W-:Y:S01]  /*7450*/  FFMA R29, R41.reuse, R40, R29 ;  /* 0x00000028291d7223 */ /* 0x040fe2000000001d */
[C---:B------:R-:W-:Y:S01]  /*7460*/  FFMA R30, R41.reuse, R69, R30 ;  /* 0x00000045291e7223 */ /* 0x040fe2000000001e */
[----:B------:R-:W-:Y:S01]  /*7470*/  FFMA R35, R41, R42, R35 ;  /* 0x0000002a29237223 */ /* 0x000fe20000000023 */
[----:B------:R-:W-:Y:S02]  /*7480*/  F2FP.SATFINITE.E4M3.F32.PACK_AB_MERGE_C R102, R9, R8, R102 ;  /* 0x000000080966723e */ /* 0x000fe40004807066 */
[----:B------:R-:W-:Y:S02]  /*7490*/  F2FP.SATFINITE.E4M3.F32.PACK_AB_MERGE_C R103, R13, R12, R103 ;  /* 0x0000000c0d67723e */ /* 0x000fe40004807067 */
[----:B------:R-:W-:Y:S02]  /*74a0*/  F2FP.SATFINITE.E4M3.F32.PACK_AB_MERGE_C R104, R23, R18, RZ ;  /* 0x000000121768723e */ /* 0x000fe400048070ff */
[----:B------:R-:W-:Y:S01]  /*74b0*/  F2FP.SATFINITE.E4M3.F32.PACK_AB_MERGE_C R105, R27, R22, RZ ;  /* 0x000000161b69723e */ /* 0x000fe200048070ff */
[----:B------:R1:W-:Y:S01]  /*74c0*/  STS.128 [R84+UR44+0x2200], R100 ;  /* 0x0022006454007988 */ /* 0x0003e20008000c2c */
[----:B------:R-:W-:Y:S02]  /*74d0*/  F2FP.SATFINITE.E4M3.F32.PACK_AB_MERGE_C R110, R31, R26, RZ ;  /* 0x0000001a1f6e723e */ /* 0x000fe400048070ff */
[----:B------:R-:W-:Y:S02]  /*74e0*/  F2FP.SATFINITE.E4M3.F32.PACK_AB_MERGE_C R111, R35, R30, RZ ;  /* 0x0000001e236f723e */ /* 0x000fe400048070ff */
[----:B------:R-:W-:Y:S02]  /*74f0*/  F2FP.SATFINITE.E4M3.F32.PACK_AB_MERGE_C R104, R17, R16, R104 ;  /* 0x000000101168723e */ /* 0x000fe40004807068 */
[----:B------:R-:W-:Y:S02]  /*7500*/  F2FP.SATFINITE.E4M3.F32.PACK_AB_MERGE_C R105, R21, R20, R105 ;  /* 0x000000141569723e */ /* 0x000fe40004807069 */
[----:B------:R-:W-:Y:S02]  /*7510*/  F2FP.SATFINITE.E4M3.F32.PACK_AB_MERGE_C R106, R25, R24, R110 ;  /* 0x00000018196a723e */ /* 0x000fe4000480706e */
[----:B------:R-:W-:Y:S02]  /*7520*/  F2FP.SATFINITE.E4M3.F32.PACK_AB_MERGE_C R107, R29, R28, R111 ;  /* 0x0000001c1d6b723e */ /* 0x000fe4000480706f */
[----:B------:R-:W-:Y:S02]  /*7530*/  LEA R109, R93, UR44, 0x3 ;  /* 0x0000002c5d6d7c11 */ /* 0x000fe4000f8e18ff */
[----:B------:R-:W-:Y:S01]  /*7540*/  @P6 SHF.L.U32 R110, R92, 0x1f, RZ ;  /* 0x0000001f5c6e6819 */ /* 0x000fe200000006ff */
[----:B------:R1:W-:Y:S01]  /*7550*/  STS.128 [R98+0x2200], R104 ;  /* 0x0022006862007388 */ /* 0x0003e20000000c00 */
[----:B------:R-:W-:Y:S01]  /*7560*/  @!PT LDS RZ, [RZ] ;  /* 0x00000000fffff984 */ /* 0x000fe20000000800 */
[----:B------:R-:W-:Y:S01]  /*7570*/  @!PT LDS RZ, [RZ] ;  /* 0x00000000fffff984 */ /* 0x000fe20000000800 */
[----:B------:R-:W-:Y:S01]  /*7580*/  @!PT LDS RZ, [RZ] ;  /* 0x00000000fffff984 */ /* 0x000fe20000000800 */
[----:B------:R-:W-:Y:S01]  /*7590*/  @!PT LDS RZ, [RZ] ;  /* 0x00000000fffff984 */ /* 0x000fe20000000800 */
[----:B------:R2:W-:Y:S07]  /*75a0*/  MEMBAR.ALL.CTA ;  /* 0x0000000000007992 */ /* 0x0005ee0000008000 */
[----:B--2---:R-:W2:Y:S02]  /*75b0*/  FENCE.VIEW.ASYNC.S ;  /* 0x00000000000073c6 */ /* 0x004ea40000000000 */
[----:B--2---:R-:W-:Y:S06]  /*75c0*/  BAR.SYNC.DEFER_BLOCKING 0x1, 0x80 ;  /* 0x0042000000007b1d */ /* 0x004fec0000010000 */
[----:B------:R-:W-:Y:S05]  /*75d0*/  @P0 BRA `(.L_x_123) ;  /* 0x00000000003c0947 */ /* 0x000fea0003800000 */
[----:B------:R-:W2:Y:S01]  /*75e0*/  LDCU.64 UR6, c[0x0][0x348] ;  /* 0x00006900ff0677ac */ /* 0x000ea20008000a00 */
[----:B------:R-:W-:Y:S01]  /*75f0*/  UIADD3 UR4, UPT, UPT, UR44, 0x2200, URZ ;  /* 0x000022002c047890 */ /* 0x000fe2000fffe0ff */
[----:B------:R-:W-:Y:S01]  /*7600*/  UMOV UR51, UR36 ;  /* 0x0000002400337c82 */ /* 0x000fe20008000000 */
[----:B------:R-:W-:Y:S02]  /*7610*/  UIADD3 UR9, UPT, UPT, UR49, 0x40, URZ ;  /* 0x0000004031097890 */ /* 0x000fe4000fffe0ff */
[----:B------:R-:W-:Y:S02]  /*7620*/  UIADD3 UR8, UPT, UPT, UR44, 0x2a00, URZ ;  /* 0x00002a002c087890 */ /* 0x000fe4000fffe0ff */
[----:B------:R-:W-:Y:S01]  /*7630*/  MOV R96, UR4 ;  /* 0x0000000400607c02 */ /* 0x000fe20008000f00 */
[----:B------:R-:W-:Y:S01]  /*7640*/  UMOV UR10, UR50 ;  /* 0x00000032000a7c82 */ /* 0x000fe20008000000 */
[----:B------:R-:W-:Y:S02]  /*7650*/  UMOV UR11, UR36 ;  /* 0x00000024000b7c82 */ /* 0x000fe40008000000 */
[----:B------:R-:W-:Y:S01]  /*7660*/  R2UR UR48, R96 ;  /* 0x00000000603072ca */ /* 0x000fe200000e0000 */
[----:B--2---:R-:W-:Y:S04]  /*7670*/  UIADD3 UR4, UP0, UPT, UR6, 0x680, URZ ;  /* 0x0000068006047890 */ /* 0x004fe8000ff1e0ff */
[----:B------:R-:W-:Y:S09]  /*7680*/  UIADD3.X UR5, UPT, UPT, URZ, UR7, URZ, UP0, !UPT ;  /* 0x00000007ff057290 */ /* 0x000ff200087fe4ff */
[----:B------:R2:W-:Y:S01]  /*7690*/  UTMASTG.3D [UR48], [UR4] ;  /* 0x00000030040073b5 */ /* 0x0005e20008010000 */
[----:B------:R2:W-:Y:S01]  /*76a0*/  UTMASTG.3D [UR8], [UR4] ;  /* 0x00000008040073b5 */ /* 0x0005e20008010000 */
[----:B------:R0:W-:Y:S01]  /*76b0*/  UTMACMDFLUSH ;  /* 0x00000000000079b7 */ /* 0x0001e20000000000 */
[----:B--2---:R-:W-:Y:S04]  /*76c0*/  DEPBAR.LE SB0, 0x1 ;  /* 0x000080400000791a */ /* 0x004fe80000000000 */
.L_x_123:
[----:B------:R-:W-:Y:S05]  /*76d0*/  BSYNC.RECONVERGENT B0 ;  /* 0x0000000000007941 */ /* 0x000fea0003800200 */
.L_x_122:
[----:B------:R-:W-:Y:S06]  /*76e0*/  BAR.SYNC.DEFER_BLOCKING 0x1, 0x80 ;  /* 0x0042000000007b1d */ /* 0x000fec0000010000 */
[----:B------:R-:W2:Y:S01]  /*76f0*/  @P6 SYNCS.PHASECHK.TRANS64.TRYWAIT P0, [R109+URZ+0xd0], R110 ;  /* 0x0000d06e6d0065a7 */ /* 0x000ea200080011ff */
[----:B------:R-:W-:Y:S01]  /*7700*/  BSSY B1, `(.L_x_124) ;  /* 0x0000020000017945 */ /* 0x000fe20003800000 */
[----:B--2---:R-:W-:Y:S03]  /*7710*/  @P6 SEL R71, RZ, 0x1, !P0 ;  /* 0x00000001ff476807 */ /* 0x004fe60004000000 */
[----:B------:R-:W-:Y:S05]  /*7720*/  @!P6 BRA `(.L_x_125) ;  /* 0x000000000074e947 */ /* 0x000fea0003800000 */
[----:B------:R-:W-:Y:S01]  /*7730*/  ISETP.NE.AND P1, PT, R99, RZ, PT ;  /* 0x000000ff6300720c */ /* 0x000fe20003f25270 */
[----:B------:R-:W-:Y:S01]  /*7740*/  BSSY B0, `(.L_x_126) ;  /* 0x0000009000007945 */ /* 0x000fe20003800000 */
[----:B------:R-:W-:Y:S11]  /*7750*/  ISETP.NE.AND P0, PT, R71, RZ, PT ;  /* 0x000000ff4700720c */ /* 0x000ff60003f05270 */
[----:B------:R-:W-:Y:S05]  /*7760*/  @P1 IMAD R0, R93, 0x1000, R84 ;  /* 0x000010005d001824 */ /* 0x000fea00078e0254 */
[----:B------:R-:W-:Y:S05]  /*7770*/  @P1 IADD3 R3, PT, PT, R0, UR44, RZ ;  /* 0x0000002c00031c10 */ /* 0x000fea000fffe0ff */
[----:B------:R-:W-:Y:S01]  /*7780*/  @P1 IMAD.IADD R3, R3, 0x1, R108 ;  /* 0x0000000103031824 */ /* 0x000fe200078e026c */
[----:B------:R-:W-:Y:S06]  /*7790*/  @P0 BRA `(.L_x_127) ;  /* 0x00000000000c0947 */ /* 0x000fec0003800000 */
[----:B------:R-:W-:Y:S04]  /*77a0*/  SHF.L.U32 R2, R92, 0x1f, RZ ;  /* 0x0000001f5c027819 */ /* 0x000fe800000006ff */
[----:B------:R-:W2:Y:S02]  /*77b0*/  SYNCS.PHASECHK.TRANS64.TRYWAIT P0, [R109+URZ+0xd0], R2 ;  /* 0x0000d0026d0075a7 */ /* 0x000ea400080011ff */
[----:B--2---:R-:W-:Y:S05]  /*77c0*/  @!P0 BRA `(.L_x_128) ;  /* 0x0000001800e88947 */ /* 0x004fea0003800000 */
.L_x_127:
[----:B------:R-:W-:Y:S05]  /*77d0*/  BSYNC B0 ;  /* 0x0000000000007941 */ /* 0x000fea0003800000 */
.L_x_126:
[----:B------:R-:W-:Y:S01]  /*77e0*/  ISETP.NE.AND P0, PT, R99, RZ, PT ;  /* 0x000000ff6300720c */ /* 0x000fe20003f05270 */
[----:B--2---:R-:W-:Y:S02]  /*77f0*/  VIADD R109, R109, 0xe0 ;  /* 0x000000e06d6d7836 */ /* 0x004fe40000000000 */
[----:B------:R-:W-:Y:S02]  /*7800*/  IMAD.U32 R2, RZ, RZ, UR46 ;  /* 0x0000002eff027e24 */ /* 0x000fe4000f8e00ff */
[----:B------:R-:W-:Y:S03]  /*7810*/  VIADD R93, R93, 0x1 ;  /* 0x000000015d5d7836 */ /* 0x000fe60000000000 */
[----:B------:R-:W-:Y:S05]  /*7820*/  PRMT R2, R2, 0x654, R109 ;  /* 0x0000065402027816 */ /* 0x000fea000000006d */
[----:B------:R2:W3:Y:S04]  /*7830*/  @P0 LDS.128 R72, [R0+UR44+0x200] ;  /* 0x0002002c00480984 */ /* 0x0004e80008000c00 */
[----:B------:R2:W4:Y:S01]  /*7840*/  @P0 LDS.128 R76, [R3+0x200] ;  /* 0x00020000034c0984 */ /* 0x0005220000000c00 */
        /* <DEDUP_REMOVED lines=11> */
.L_x_125:
[----:B------:R-:W-:Y:S05]  /*7900*/  BSYNC B1 ;  /* 0x0000000000017941 */ /* 0x000fea0003800000 */
.L_x_124:
[----:B--2---:R-:W-:Y:S05]  /*7910*/  VIADD R0, R39, 0x20 ;  /* 0x0000002027007836 */ /* 0x004fea0000000000 */
[----:B------:R-:W-:Y:S04]  /*7920*/  SHF.R.U32.HI R0, RZ, 0x15, R0 ;  /* 0x00000015ff007819 */ /* 0x000fe80000011600 */
[----:B------:R-:W-:Y:S11]  /*7930*/  LOP3.LUT P0, RZ, R0, 0x3, R87, 0x48, !PT ;  /* 0x0000000300ff7812 */ /* 0x000ff60007804857 */
[----:B------:R-:W-:Y:S02]  /*7940*/  @!UPT UIADD3 URZ, UPT, UPT, URZ, URZ, URZ ;  /* 0x000000fffffff290 */ /* 0x000fe4000fffe0ff */
[----:B------:R-:W-:Y:S05]  /*7950*/  @!P0 BRA `(.L_x_129) ;  /* 0x0000000000408947 */ /* 0x000fea0003800000 */
[----:B------:R-:W2:Y:S01]  /*7960*/  LDCU.64 UR8, c[0x4][0x70] ;  /* 0x01000e00ff0877ac */ /* 0x000ea20008000a00 */
[----:B------:R-:W-:Y:S01]  /*7970*/  MOV R3, 0x0 ;  /* 0x0000000000037802 */ /* 0x000fe20000000f00 */
[----:B------:R-:W-:Y:S02]  /*7980*/  HFMA2 R12, -RZ, RZ, 0, 5.9604644775390625e-08 ;  /* 0x00000001ff0c7431 */ /* 0x000fe400000001ff */
[----:B------:R-:W-:Y:S02]  /*7990*/  IMAD.MOV.U32 R8, RZ, RZ, 0x192 ;  /* 0x00000192ff087424 */ /* 0x000fe400078e00ff */
[----:B------:R-:W-:Y:S01]  /*79a0*/  IMAD.MOV.U32 R13, RZ, RZ, RZ ;  /* 0x000000ffff0d7224 */ /* 0x000fe200078e00ff */
[----:B------:R-:W5:Y:S01]  /*79b0*/  LDCU.64 UR6, c[0x4][0x78] ;  /* 0x01000f00ff0677ac */ /* 0x000f620008000a00 */
[----:B------:R-:W1:Y:S01]  /*79c0*/  LDC.64 R2, c[0x4][R3] ;  /* 0x0100000003027b82 */ /* 0x000e620000000a00 */
[----:B------:R-:W3:Y:S01]  /*79d0*/  LDCU.64 UR4, c[0x4][0x10] ;  /* 0x01000200ff0477ac */ /* 0x000ee20008000a00 */
[----:B--2---:R-:W-:Y:S01]  /*79e0*/  MOV R5, UR9 ;  /* 0x0000000900057c02 */ /* 0x004fe20008000f00 */
[----:B------:R-:W-:Y:S01]  /*79f0*/  IMAD.U32 R4, RZ, RZ, UR8 ;  /* 0x00000008ff047e24 */ /* 0x000fe2000f8e00ff */
[----:B-----5:R-:W-:Y:S01]  /*7a00*/  MOV R7, UR7 ;  /* 0x0000000700077c02 */ /* 0x020fe20008000f00 */
[----:B------:R-:W-:Y:S01]  /*7a10*/  IMAD.U32 R6, RZ, RZ, UR6 ;  /* 0x00000006ff067e24 */ /* 0x000fe2000f8e00ff */
[----:B---3--:R-:W-:Y:S01]  /*7a20*/  MOV R11, UR5 ;  /* 0x00000005000b7c02 */ /* 0x008fe20008000f00 */
[----:B------:R-:W-:Y:S02]  /*7a30*/  IMAD.U32 R10, RZ, RZ, UR4 ;  /* 0x00000004ff0a7e24 */ /* 0x000fe4000f8e00ff */
[----:B------:R-:W-:Y:S07]  /*7a40*/  LEPC R20, `(.L_x_129) ;  /* 0x000000001014794e */ /* 0x000fee0000000000 */
[----:B-1--4-:R-:W-:Y:S05]  /*7a50*/  CALL.ABS.NOINC R2 ;  /* 0x0000000002007343 */ /* 0x012fea0003c00000 */
.L_x_129:
[----:B------:R-:W-:Y:S01]  /*7a60*/  ISETP.NE.AND P0, PT, R97, RZ, PT ;  /* 0x000000ff6100720c */ /* 0x000fe20003f05270 */
[----:B------:R-:W-:Y:S05]  /*7a70*/  WARPSYNC.ALL ;  /* 0x0000000000007948 */ /* 0x000fea0003800000 */
[----:B------:R-:W-:Y:S01]  /*7a80*/  R2UR UR4, R39 ;  /* 0x00000000270472ca */ /* 0x000fe200000e0000 */
[----:B------:R-:W-:Y:S01]  /*7a90*/  BSSY.RECONVERGENT B0, `(.L_x_130) ;  /* 0x00000a0000007945 */ /* 0x000fe20003800200 */
[-C--:B---3--:R-:W-:Y:S02]  /*7aa0*/  F2FP.F16.E4M3.UNPACK_B R42, R72.reuse ;  /* 0x00000048ff2a723e */ /* 0x088fe400020006ff */
[----:B------:R-:W-:Y:S02]  /*7ab0*/  F2FP.F16.E4M3.UNPACK_B R72, R72.H1 ;  /* 0x00000048ff48723e */ /* 0x000fe400030006ff */
[-C--:B------:R-:W-:Y:S01]  /*7ac0*/  F2FP.F16.E4M3.UNPACK_B R46, R73.reuse ;  /* 0x00000049ff2e723e */ /* 0x080fe200020006ff */
[--C-:B------:R-:W-:Y:S01]  /*7ad0*/  HADD2.F32 R40, -RZ, R42.reuse.H0_H0 ;  /* 0x2000002aff287230 */ /* 0x100fe20000004100 */
[----:B------:R-:W-:Y:S01]  /*7ae0*/  F2FP.F16.E4M3.UNPACK_B R73, R73.H1 ;  /* 0x00000049ff49723e */ /* 0x000fe200030006ff */
[----:B------:R-:W-:Y:S01]  /*7af0*/  HADD2.F32 R42, -RZ, R42.H1_H1 ;  /* 0x3000002aff2a7230 */ /* 0x000fe20000004100 */
[-C--:B------:R-:W-:Y:S01]  /*7b00*/  F2FP.F16.E4M3.UNPACK_B R50, R74.reuse ;  /* 0x0000004aff32723e */ /* 0x080fe200020006ff */
[----:B------:R-:W-:Y:S01]  /*7b10*/  HADD2.F32 R43, -RZ, R72.H0_H0 ;  /* 0x20000048ff2b7230 */ /* 0x000fe20000004100 */
[----:B------:R-:W-:Y:S01]  /*7b20*/  F2FP.F16.E4M3.UNPACK_B R74, R74.H1 ;  /* 0x0000004aff4a723e */ /* 0x000fe200030006ff */
[----:B------:R-:W2:Y:S01]  /*7b30*/  LDTM.x32 R4, tmem[UR4+0x20] ;  /* 0x00002004000479ee */ /* 0x000ea200082c0000 */
[----:B------:R-:W-:Y:S01]  /*7b40*/  NOP ;  /* 0x0000000000007918 */ /* 0x000fe20000000000 */
[----:B------:R-:W-:Y:S01]  /*7b50*/  IADD3 R90, PT, PT, R90, 0x140, RZ ;  /* 0x000001405a5a7810 */ /* 0x000fe20007ffe0ff */
[--C-:B------:R-:W-:Y:S01]  /*7b60*/  HADD2.F32 R45, -RZ, R46.reuse.H0_H0 ;  /* 0x2000002eff2d7230 */ /* 0x100fe20000004100 */
[----:B------:R-:W-:Y:S01]  /*7b70*/  F2FP.F16.E4M3.UNPACK_B R54, R75 ;  /* 0x0000004bff36723e */ /* 0x000fe200020006ff */
[----:B------:R-:W-:Y:S01]  /*7b80*/  HADD2.F32 R46, -RZ, R46.H1_H1 ;  /* 0x3000002eff2e7230 */ /* 0x000fe20000004100 */
[----:B------:R-:W-:Y:S01]  /*7b90*/  LOP3.LUT R90, R90, 0xfefffff8, RZ, 0xc0, !PT ;  /* 0xfefffff85a5a7812 */ /* 0x000fe200078ec0ff */
[--C-:B------:R-:W-:Y:S01]  /*7ba0*/  HADD2.F32 R49, -RZ, R50.reuse.H0_H0 ;  /* 0x20000032ff317230 */ /* 0x100fe20000004100 */
[----:B----4-:R-:W-:Y:S01]  /*7bb0*/  F2FP.F16.E4M3.UNPACK_B R58, R76 ;  /* 0x0000004cff3a723e */ /* 0x010fe200020006ff */
[----:B------:R-:W-:Y:S01]  /*7bc0*/  HADD2.F32 R50, -RZ, R50.H1_H1 ;  /* 0x30000032ff327230 */ /* 0x000fe20000004100 */
[----:B--2---:R2:W-:Y:S01]  /*7bd0*/  SYNCS.ARRIVE.TRANS64.RED.A1T0 RZ, [R90+URZ], RZ ;  /* 0x000000ff5aff79a7 */ /* 0x0045e200081004ff */
[--C-:B------:R-:W-:Y:S01]  /*7be0*/  HADD2.F32 R53, -RZ, R54.reuse.H0_H0 ;  /* 0x20000036ff357230 */ /* 0x100fe20000004100 */
[----:B------:R-:W-:Y:S01]  /*7bf0*/  F2FP.F16.E4M3.UNPACK_B R62, R77 ;  /* 0x0000004dff3e723e */ /* 0x000fe200020006ff */
[----:B------:R-:W-:Y:S01]  /*7c00*/  HADD2.F32 R54, -RZ, R54.H1_H1 ;  /* 0x30000036ff367230 */ /* 0x000fe20000004100 */
[----:B------:R-:W-:Y:S01]  /*7c10*/  F2FP.F16.E4M3.UNPACK_B R66, R78 ;  /* 0x0000004eff42723e */ /* 0x000fe200020006ff */
[--C-:B------:R-:W-:Y:S01]  /*7c20*/  HADD2.F32 R57, -RZ, R58.reuse.H0_H0 ;  /* 0x2000003aff397230 */ /* 0x100fe20000004100 */
[----:B------:R-:W-:Y:S01]  /*7c30*/  F2FP.F16.E4M3.UNPACK_B R70, R79 ;  /* 0x0000004fff46723e */ /* 0x000fe200020006ff */
[----:B------:R-:W-:Y:S01]  /*7c40*/  HADD2.F32 R58, -RZ, R58.H1_H1 ;  /* 0x3000003aff3a7230 */ /* 0x000fe20000004100 */
[----:B------:R-:W-:Y:S01]  /*7c50*/  F2FP.F16.E4M3.UNPACK_B R75, R75.H1 ;  /* 0x0000004bff4b723e */ /* 0x000fe200030006ff */
[--C-:B------:R-:W-:Y:S01]  /*7c60*/  HADD2.F32 R61, -RZ, R62.reuse.H0_H0 ;  /* 0x2000003eff3d7230 */ /* 0x100fe20000004100 */
[----:B------:R-:W-:Y:S01]  /*7c70*/  F2FP.F16.E4M3.UNPACK_B R76, R76.H1 ;  /* 0x0000004cff4c723e */ /* 0x000fe200030006ff */
[----:B------:R-:W-:Y:S01]  /*7c80*/  HADD2.F32 R63, -RZ, R62.H1_H1 ;  /* 0x3000003eff3f7230 */ /* 0x000fe20000004100 */
[----:B------:R-:W-:Y:S01]  /*7c90*/  F2FP.F16.E4M3.UNPACK_B R77, R77.H1 ;  /* 0x0000004dff4d723e */ /* 0x000fe200030006ff */
[--C-:B------:R-:W-:Y:S02]  /*7ca0*/  HADD2.F32 R65, -RZ, R66.reuse.H0_H0 ;  /* 0x20000042ff417230 */ /* 0x100fe40000004100 */
[C---:B------:R-:W-:Y:S01]  /*7cb0*/  FMUL R4, R38.reuse, R4 ;  /* 0x0000000426047220 */ /* 0x040fe20000400000 */
        /* <DEDUP_REMOVED lines=16> */
[--C-:B------:R-:W-:Y:S02]  /*7dc0*/  HADD2.F32 R69, -RZ, R70.reuse.H0_H0 ;  /* 0x20000046ff457230 */ /* 0x100fe40000004100 */
[C---:B------:R-:W-:Y:S01]  /*7dd0*/  FMUL R28, R38.reuse, R32 ;  /* 0x00000020261c7220 */ /* 0x040fe20000400000 */
[----:B------:R-:W-:Y:S02]  /*7de0*/  HADD2.F32 R70, -RZ, R70.H1_H1 ;  /* 0x30000046ff467230 */ /* 0x000fe40000004100 */
[C---:B------:R-:W-:Y:S01]  /*7df0*/  FMUL R29, R38.reuse, R33 ;  /* 0x00000021261d7220 */ /* 0x040fe20000400000 */
[----:B------:R-:W-:Y:S02]  /*7e00*/  HADD2.F32 R44, -RZ, R72.H1_H1 ;  /* 0x30000048ff2c7230 */ /* 0x000fe40000004100 */
[C---:B------:R-:W-:Y:S01]  /*7e10*/  FMUL R6, R38.reuse, R6 ;  /* 0x0000000626067220 */ /* 0x040fe20000400000 */
[C---:B------:R-:W-:Y:S01]  /*7e20*/  FMUL R7, R38.reuse, R7 ;  /* 0x0000000726077220 */ /* 0x040fe20000400000 */
[--C-:B------:R-:W-:Y:S02]  /*7e30*/  HADD2.F32 R47, -RZ, R73.reuse.H0_H0 ;  /* 0x20000049ff2f7230 */ /* 0x100fe40000004100 */
[C---:B------:R-:W-:Y:S01]  /*7e40*/  FMUL R10, R38.reuse, R10 ;  /* 0x0000000a260a7220 */ /* 0x040fe20000400000 */
[C---:B------:R-:W-:Y:S01]  /*7e50*/  FFMA R6, R41.reuse, R43, R6 ;  /* 0x0000002b29067223 */ /* 0x040fe20000000006 */
[----:B------:R-:W-:Y:S02]  /*7e60*/  HADD2.F32 R48, -RZ, R73.H1_H1 ;  /* 0x30000049ff307230 */ /* 0x000fe40000004100 */
[C---:B------:R-:W-:Y:S01]  /*7e70*/  FFMA R7, R41.reuse, R44, R7 ;  /* 0x0000002c29077223 */ /* 0x040fe20000000007 */
[C---:B------:R-:W-:Y:S01]  /*7e80*/  FFMA R8, R41.reuse, R45, R8 ;  /* 0x0000002d29087223 */ /* 0x040fe20000000008 */
[C---:B------:R-:W-:Y:S01]  /*7e90*/  FFMA R9, R41.reuse, R46, R9 ;  /* 0x0000002e29097223 */ /* 0x040fe20000000009 */
[----:B------:R-:W-:Y:S01]  /*7ea0*/  FFMA R10, R41, R47, R10 ;  /* 0x0000002f290a7223 */ /* 0x000fe2000000000a */
[C---:B------:R-:W-:Y:S01]  /*7eb0*/  FMUL R11, R38.reuse, R11 ;  /* 0x0000000b260b7220 */ /* 0x040fe20000400000 */
[----:B------:R-:W-:Y:S01]  /*7ec0*/  F2FP.F16.E4M3.UNPACK_B R78, R78.H1 ;  /* 0x0000004eff4e723e */ /* 0x000fe200030006ff */
[--C-:B------:R-:W-:Y:S01]  /*7ed0*/  HADD2.F32 R51, -RZ, R74.reuse.H0_H0 ;  /* 0x2000004aff337230 */ /* 0x100fe20000004100 */
[----:B-1----:R-:W-:Y:S01]  /*7ee0*/  F2FP.SATFINITE.E4M3.F32.PACK_AB_MERGE_C R100, R7, R6, RZ ;  /* 0x000000060764723e */ /* 0x002fe200048070ff */
[C---:B------:R-:W-:Y:S01]  /*7ef0*/  FFMA R11, R41.reuse, R48, R11 ;  /* 0x00000030290b7223 */ /* 0x040fe2000000000b */
[C---:B------:R-:W-:Y:S01]  /*7f00*/  FFMA R12, R41.reuse, R49, R12 ;  /* 0x00000031290c7223 */ /* 0x040fe2000000000c */
[----:B------:R-:W-:Y:S01]  /*7f10*/  FFMA R13, R41, R50, R13 ;  /* 0x00000032290d7223 */ /* 0x000fe2000000000d */
[----:B------:R-:W-:Y:S01]  /*7f20*/  F2FP.SATFINITE.E4M3.F32.PACK_AB_MERGE_C R100, R5, R4, R100 ;  /* 0x000000040564723e */ /* 0x000fe20004807064 */
[----:B------:R-:W-:Y:S01]  /*7f30*/  HADD2.F32 R52, -RZ, R74.H1_H1 ;  /* 0x3000004aff347230 */ /* 0x000fe20000004100 */
[----:B------:R-:W-:Y:S01]  /*7f40*/  F2FP.SATFINITE.E4M3.F32.PACK_AB_MERGE_C R101, R11, R10, RZ ;  /* 0x0000000a0b65723e */ /* 0x000fe200048070ff */
[C---:B------:R-:W-:Y:S01]  /*7f50*/  FMUL R14, R38.reuse, R14 ;  /* 0x0000000e260e7220 */ /* 0x040fe20000400000 */
[C---:B------:R-:W-:Y:S01]  /*7f60*/  FMUL R15, R38.reuse, R15 ;  /* 0x0000000f260f7220 */ /* 0x040fe20000400000 */
[--C-:B------:R-:W-:Y:S01]  /*7f70*/  HADD2.F32 R55, -RZ, R75.reuse.H0_H0 ;  /* 0x2000004bff377230 */ /* 0x100fe20000004100 */
[----:B------:R-:W-:Y:S01]  /*7f80*/  F2FP.SATFINITE.E4M3.F32.PACK_AB_MERGE_C R101, R9, R8, R101 ;  /* 0x000000080965723e */ /* 0x000fe20004807065 */
[C---:B------:R-:W-:Y:S01]  /*7f90*/  FFMA R14, R41.reuse, R51, R14 ;  /* 0x00000033290e7223 */ /* 0x040fe2000000000e */
[C---:B------:R-:W-:Y:S01]  /*7fa0*/  FFMA R15, R41.reuse, R52, R15 ;  /* 0x00000034290f7223 */ /* 0x040fe2000000000f */
[C---:B------:R-:W-:Y:S01]  /*7fb0*/  FFMA R16, R41.reuse, R53, R16 ;  /* 0x0000003529107223 */ /* 0x040fe20000000010 */
[C---:B------:R-:W-:Y:S01]  /*7fc0*/  FFMA R17, R41.reuse, R54, R17 ;  /* 0x0000003629117223 */ /* 0x040fe20000000011 */
        /* <DEDUP_REMOVED lines=15> */
[C---:B------:R-:W-:Y:S01]  /*80c0*/  FFMA R23, R41.reuse, R60, R23 ;  /* 0x0000003c29177223 */ /* 0x040fe20000000017 */
[C---:B------:R-:W-:Y:S01]  /*80d0*/  FMUL R27, R38.reuse, R27 ;  /* 0x0000001b261b7220 */ /* 0x040fe20000400000 */
[C---:B------:R-:W-:Y:S01]  /*80e0*/  FFMA R0, R41.reuse, R61, R0 ;  /* 0x0000003d29007223 */ /* 0x040fe20000000000 */
[----:B------:R-:W-:Y:S01]  /*80f0*/  F2FP.F16.E4M3.UNPACK_B R79, R79.H1 ;  /* 0x0000004fff4f723e */ /* 0x000fe200030006ff */
        /* <DEDUP_REMOVED lines=16> */
[----:B------:R-:W-:Y:S01]  /*8200*/  FFMA R28, R41, R69, R28 ;  /* 0x00000045291c7223 */ /* 0x000fe2000000001c */
[----:B------:R-:W-:Y:S01]  /*8210*/  F2FP.SATFINITE.E4M3.F32.PACK_AB_MERGE_C R103, R19, R18, RZ ;  /* 0x000000121367723e */ /* 0x000fe200048070ff */
        /* <DEDUP_REMOVED lines=14> */
[----:B--2---:R-:W-:Y:S03]  /*8300*/  IADD3 R90, PT, PT, R36, 0x1, RZ ;  /* 0x00000001245a7810 */ /* 0x004fe60007ffe0ff */
        /* <DEDUP_REMOVED lines=10> */
[----:B------:R-:W-:Y:S02]  /*83b0*/  UIADD3 UR13, UPT, UPT, UR49, 0x20, URZ ;  /* 0x00000020310d7890 */ /* 0x000fe4000fffe0ff */
[----:B------:R-:W-:Y:S01]  /*83c0*/  UIADD3 UR12, UPT, UPT, UR44, 0x3200, URZ ;  /* 0x000032002c0c7890 */ /* 0x000fe2000fffe0ff */
[----:B------:R-:W-:Y:S01]  /*83d0*/  UMOV UR14, UR50 ;  /* 0x00000032000e7c82 */ /* 0x000fe20008000000 */
[----:B------:R-:W-:Y:S01]  /*83e0*/  UMOV UR15, UR36 ;  /* 0x00000024000f7c82 */ /* 0x000fe20008000000 */
[----:B------:R-:W-:Y:S02]  /*83f0*/  UIADD3 UR9, UPT, UPT, UR49, 0x60, URZ ;  /* 0x0000006031097890 */ /* 0x000fe4000fffe0ff */
[----:B------:R-:W-:Y:S01]  /*8400*/  UIADD3 UR8, UPT, UPT, UR44, 0x3a00, URZ ;  /* 0x00003a002c087890 */ /* 0x000fe2000fffe0ff */
[----:B------:R-:W-:Y:S01]  /*8410*/  UMOV UR10, UR50 ;  /* 0x00000032000a7c82 */ /* 0x000fe20008000000 */
[----:B------:R-:W-:Y:S01]  /*8420*/  UMOV UR11, UR36 ;  /* 0x00000024000b7c82 */ /* 0x000fe20008000000 */
[----:B--2---:R-:W-:Y:S04]  /*8430*/  UIADD3 UR4, UP0, UPT, UR6, 0x680, URZ ;  /* 0x0000068006047890 */ /* 0x004fe8000ff1e0ff */
[----:B------:R-:W-:Y:S09]  /*8440*/  UIADD3.X UR5, UPT, UPT, URZ, UR7, URZ, UP0, !UPT ;  /* 0x00000007ff057290 */ /* 0x000ff200087fe4ff */
[----:B------:R2:W-:Y:S01]  /*8450*/  UTMASTG.3D [UR12], [UR4] ;  /* 0x0000000c040073b5 */ /* 0x0005e20008010000 */
[----:B------:R2:W-:Y:S01]  /*8460*/  UTMASTG.3D [UR8], [UR4] ;  /* 0x00000008040073b5 */ /* 0x0005e20008010000 */
[----:B------:R0:W-:Y:S01]  /*8470*/  UTMACMDFLUSH ;  /* 0x00000000000079b7 */ /* 0x0001e20000000000 */
[----:B--2---:R-:W-:Y:S04]  /*8480*/  DEPBAR.LE SB0, 0x1 ;  /* 0x000080400000791a */ /* 0x004fe80000000000 */
.L_x_131:
[----:B------:R-:W-:Y:S05]  /*8490*/  BSYNC.RECONVERGENT B0 ;  /* 0x0000000000007941 */ /* 0x000fea0003800200 */
.L_x_130:
[----:B------:R-:W-:Y:S01]  /*84a0*/  R2UR UR4, R88 ;  /* 0x00000000580472ca */ /* 0x000fe200000e0000 */
[----:B------:R-:W-:Y:S01]  /*84b0*/  BAR.SYNC.DEFER_BLOCKING 0x1, 0x80 ;  /* 0x0042000000007b1d */ /* 0x000fe20000010000 */
[----:B------:R-:W-:Y:S01]  /*84c0*/  ISETP.NE.AND P0, PT, R91, 0x2, PT ;  /* 0x000000025b00780c */ /* 0x000fe20003f05270 */
[----:B------:R-:W-:Y:S01]  /*84d0*/  UISETP.NE.AND UP0, UPT, UR45, URZ, UPT ;  /* 0x000000ff2d00728c */ /* 0x000fe2000bf05270 */
[----:B------:R-:W-:Y:S01]  /*84e0*/  ISETP.NE.AND P1, PT, R90, 0x4, PT ;  /* 0x000000045a00780c */ /* 0x000fe20003f25270 */
[----:B------:R-:W-:Y:S01]  /*84f0*/  UIADD3 UR24, UPT, UPT, UR37, UR63, URZ ;  /* 0x0000003f25187290 */ /* 0x000fe2000fffe0ff */
[----:B------:R-:W-:Y:S02]  /*8500*/  SEL R3, RZ, 0x1, P0 ;  /* 0x00000001ff037807 */ /* 0x000fe40000000000 */
[----:B------:R-:W-:Y:S02]  /*8510*/  SEL R0, RZ, 0x1, P1 ;  /* 0x00000001ff007807 */ /* 0x000fe40000800000 */
[----:B------:R-:W-:Y:S02]  /*8520*/  LOP3.LUT R94, R94, R3, RZ, 0x3c, !PT ;  /* 0x000000035e5e7212 */ /* 0x000fe400078e3cff */
[----:B------:R-:W-:Y:S01]  /*8530*/  LOP3.LUT R95, R95, R0, RZ, 0x3c, !PT ;  /* 0x000000005f5f7212 */ /* 0x000fe200078e3cff */
[----:B------:R-:W-:Y:S01]  /*8540*/  UIADD3 UR20, UPT, UPT, UR38, UR4, URZ ;  /* 0x0000000426147290 */ /* 0x000fe2000fffe0ff */
[----:B------:R-:W-:Y:S02]  /*8550*/  SEL R91, R91, RZ, P0 ;  /* 0x000000ff5b5b7207 */ /* 0x000fe40000000000 */
[----:B------:R-:W-:Y:S01]  /*8560*/  SEL R36, R90, RZ, P1 ;  /* 0x000000ff5a247207 */ /* 0x000fe20000800000 */
[----:B------:R-:W-:Y:S01]  /*8570*/  UMOV UR36, UR59 ;  /* 0x0000003b00247c82 */ /* 0x000fe20008000000 */
[----:B------:R-:W-:Y:S07]  /*8580*/  BRA.U UP0, `(.L_x_132) ;  /* 0xffffffd500787547 */ /* 0x000fee000b83ffff */
[----:B------:R-:W-:Y:S05]  /*8590*/  EXIT ;  /* 0x000000000000794d */ /* 0x000fea0003800000 */
.L_x_25:
[----:B--2---:R2:W3:Y:S02]  /*85a0*/  SYNCS.PHASECHK.TRANS64.TRYWAIT P0, [R3+URZ+0x170], R2 ;  /* 0x00017002030075a7 */ /* 0x0044e400080011ff */
[----:B---3--:R-:W-:Y:S05]  /*85b0*/  @!P0 NANOSLEEP.SYNCS 0x989680 ;  /* 0x009896800000895d */ /* 0x008fea0003900000 */
[----:B------:R-:W3:Y:S02]  /*85c0*/  @!P0 SYNCS.PHASECHK.TRANS64 P0, [R3+URZ+0x170], R2 ;  /* 0x00017002030085a7 */ /* 0x000ee400080010ff */
[----:B---3--:R-:W-:Y:S05]  /*85d0*/  @!P0 BRA `(.L_x_25) ;  /* 0xfffffffc00f08947 */ /* 0x008fea000383ffff */
[----:B------:R-:W-:Y:S05]  /*85e0*/  BRA `(.L_x_133) ;  /* 0xffffff9400507947 */ /* 0x000fea000383ffff */
.L_x_28:
[----:B-1----:R-:W-:-:S07]  /*85f0*/  MOV R0, UR33 ;  /* 0x0000002100007c02 */ /* 0x002fce0008000f00 */
.L_x_134:
[----:B-1----:R1:W2:Y:S02]  /*8600*/  SYNCS.PHASECHK.TRANS64.TRYWAIT P0, [R0+URZ+0x68], R3 ;  /* 0x00006803000075a7 */ /* 0x0022a400080011ff */
[----:B--2---:R-:W-:Y:S05]  /*8610*/  @!P0 NANOSLEEP.SYNCS 0x989680 ;  /* 0x009896800000895d */ /* 0x004fea0003900000 */
[----:B------:R-:W2:Y:S02]  /*8620*/  @!P0 SYNCS.PHASECHK.TRANS64 P0, [R0+URZ+0x68], R3 ;  /* 0x00006803000085a7 */ /* 0x000ea400080010ff */
[----:B--2---:R-:W-:Y:S05]  /*8630*/  @!P0 BRA `(.L_x_134) ;  /* 0xfffffffc00f08947 */ /* 0x004fea000383ffff */
[----:B------:R-:W-:Y:S05]  /*8640*/  BRA `(.L_x_27) ;  /* 0xffffff9400a87947 */ /* 0x000fea000383ffff */
.L_x_35:
[----:B-1----:R-:W-:-:S07]  /*8650*/  MOV R0, UR17 ;  /* 0x0000001100007c02 */ /* 0x002fce0008000f00 */
.L_x_135:
[----:B-1----:R1:W2:Y:S02]  /*8660*/  SYNCS.PHASECHK.TRANS64.TRYWAIT P0, [R0+URZ+0x68], R3 ;  /* 0x00006803000075a7 */ /* 0x0022a400080011ff */
[----:B--2---:R-:W-:Y:S05]  /*8670*/  @!P0 NANOSLEEP.SYNCS 0x989680 ;  /* 0x009896800000895d */ /* 0x004fea0003900000 */
[----:B------:R-:W2:Y:S02]  /*8680*/  @!P0 SYNCS.PHASECHK.TRANS64 P0, [R0+URZ+0x68], R3 ;  /* 0x00006803000085a7 */ /* 0x000ea400080010ff */
[----:B--2---:R-:W-:Y:S05]  /*8690*/  @!P0 BRA `(.L_x_135) ;  /* 0xfffffffc00f08947 */ /* 0x004fea000383ffff */
[----:B------:R-:W-:Y:S05]  /*86a0*/  BRA `(.L_x_34) ;  /* 0xffffff9800687947 */ /* 0x000fea000383ffff */
.L_x_40:
[----:B-1----:R1:W2:Y:S02]  /*86b0*/  SYNCS.PHASECHK.TRANS64.TRYWAIT P0, [R3+URZ+0x100], R0 ;  /* 0x00010000030075a7 */ /* 0x0022a400080011ff */
[----:B--2---:R-:W-:Y:S05]  /*86c0*/  @!P0 NANOSLEEP.SYNCS 0x989680 ;  /* 0x009896800000895d */ /* 0x004fea0003900000 */
[----:B------:R-:W2:Y:S02]  /*86d0*/  @!P0 SYNCS.PHASECHK.TRANS64 P0, [R3+URZ+0x100], R0 ;  /* 0x00010000030085a7 */ /* 0x000ea400080010ff */
[----:B--2---:R-:W-:Y:S05]  /*86e0*/  @!P0 BRA `(.L_x_40) ;  /* 0xfffffffc00f08947 */ /* 0x004fea000383ffff */
[----:B------:R-:W-:Y:S05]  /*86f0*/  BRA `(.L_x_136) ;  /* 0xffffff9c00107947 */ /* 0x000fea000383ffff */
.L_x_44:
[----:B-1----:R-:W-:-:S07]  /*8700*/  MOV R0, UR4 ;  /* 0x0000000400007c02 */ /* 0x002fce0008000f00 */
.L_x_137:
[----:B-1----:R1:W2:Y:S02]  /*8710*/  SYNCS.PHASECHK.TRANS64.TRYWAIT P0, [R0+URZ], R3 ;  /* 0x00000003000075a7 */ /* 0x0022a400080011ff */
[----:B--2---:R-:W-:Y:S05]  /*8720*/  @!P0 NANOSLEEP.SYNCS 0x989680 ;  /* 0x009896800000895d */ /* 0x004fea0003900000 */
[----:B------:R-:W2:Y:S02]  /*8730*/  @!P0 SYNCS.PHASECHK.TRANS64 P0, [R0+URZ], R3 ;  /* 0x00000003000085a7 */ /* 0x000ea400080010ff */
[----:B--2---:R-:W-:Y:S05]  /*8740*/  @!P0 BRA `(.L_x_137) ;  /* 0xfffffffc00f08947 */ /* 0x004fea000383ffff */
[----:B------:R-:W-:Y:S05]  /*8750*/  BRA `(.L_x_138) ;  /* 0xffffffa000b87947 */ /* 0x000fea000383ffff */
.L_x_45:
[----:B------:R-:W-:-:S07]  /*8760*/  MOV R0, UR5 ;  /* 0x0000000500007c02 */ /* 0x000fce0008000f00 */
.L_x_139:
[----:B-1----:R1:W2:Y:S02]  /*8770*/  SYNCS.PHASECHK.TRANS64.TRYWAIT P0, [R0+URZ], R3 ;  /* 0x00000003000075a7 */ /* 0x0022a400080011ff */
[----:B--2---:R-:W-:Y:S05]  /*8780*/  @!P0 NANOSLEEP.SYNCS 0x989680 ;  /* 0x009896800000895d */ /* 0x004fea0003900000 */
[----:B------:R-:W2:Y:S02]  /*8790*/  @!P0 SYNCS.PHASECHK.TRANS64 P0, [R0+URZ], R3 ;  /* 0x00000003000085a7 */ /* 0x000ea400080010ff */
[----:B--2---:R-:W-:Y:S05]  /*87a0*/  @!P0 BRA `(.L_x_139) ;  /* 0xfffffffc00f08947 */ /* 0x004fea000383ffff */
[----:B------:R-:W-:Y:S05]  /*87b0*/  BRA `(.L_x_140) ;  /* 0xffffffa000c47947 */ /* 0x000fea000383ffff */
.L_x_46:
[----:B------:R-:W-:-:S07]  /*87c0*/  MOV R0, UR5 ;  /* 0x0000000500007c02 */ /* 0x000fce0008000f00 */
.L_x_141:
[----:B-1----:R1:W2:Y:S02]  /*87d0*/  SYNCS.PHASECHK.TRANS64.TRYWAIT P0, [R0+URZ], R3 ;  /* 0x00000003000075a7 */ /* 0x0022a400080011ff */
[----:B--2---:R-:W-:Y:S05]  /*87e0*/  @!P0 NANOSLEEP.SYNCS 0x989680 ;  /* 0x009896800000895d */ /* 0x004fea0003900000 */
[----:B------:R-:W2:Y:S02]  /*87f0*/  @!P0 SYNCS.PHASECHK.TRANS64 P0, [R0+URZ], R3 ;  /* 0x00000003000085a7 */ /* 0x000ea400080010ff */
[----:B--2---:R-:W-:Y:S05]  /*8800*/  @!P0 BRA `(.L_x_141) ;  /* 0xfffffffc00f08947 */ /* 0x004fea000383ffff */
[----:B------:R-:W-:Y:S05]  /*8810*/  BRA `(.L_x_142) ;  /* 0xffffffa000d07947 */ /* 0x000fea000383ffff */
.L_x_47:
[----:B------:R-:W-:-:S07]  /*8820*/  MOV R0, UR5 ;  /* 0x0000000500007c02 */ /* 0x000fce0008000f00 */
.L_x_143:
[----:B-1----:R1:W2:Y:S02]  /*8830*/  SYNCS.PHASECHK.TRANS64.TRYWAIT P0, [R0+URZ], R3 ;  /* 0x00000003000075a7 */ /* 0x0022a400080011ff */
[----:B--2---:R-:W-:Y:S05]  /*8840*/  @!P0 NANOSLEEP.SYNCS 0x989680 ;  /* 0x009896800000895d */ /* 0x004fea0003900000 */
[----:B------:R-:W2:Y:S02]  /*8850*/  @!P0 SYNCS.PHASECHK.TRANS64 P0, [R0+URZ], R3 ;  /* 0x00000003000085a7 */ /* 0x000ea400080010ff */
[----:B--2---:R-:W-:Y:S05]  /*8860*/  @!P0 BRA `(.L_x_143) ;  /* 0xfffffffc00f08947 */ /* 0x004fea000383ffff */
[----:B------:R-:W-:Y:S05]  /*8870*/  BRA `(.L_x_144) ;  /* 0xffffffa000dc7947 */ /* 0x000fea000383ffff */
.L_x_48:
[----:B------:R-:W-:-:S07]  /*8880*/  MOV R0, UR5 ;  /* 0x0000000500007c02 */ /* 0x000fce0008000f00 */
.L_x_145:
[----:B-1----:R1:W2:Y:S02]  /*8890*/  SYNCS.PHASECHK.TRANS64.TRYWAIT P0, [R0+URZ], R3 ;  /* 0x00000003000075a7 */ /* 0x0022a400080011ff */
[----:B--2---:R-:W-:Y:S05]  /*88a0*/  @!P0 NANOSLEEP.SYNCS 0x989680 ;  /* 0x009896800000895d */ /* 0x004fea0003900000 */
[----:B------:R-:W2:Y:S02]  /*88b0*/  @!P0 SYNCS.PHASECHK.TRANS64 P0, [R0+URZ], R3 ;  /* 0x00000003000085a7 */ /* 0x000ea400080010ff */
[----:B--2---:R-:W-:Y:S05]  /*88c0*/  @!P0 BRA `(.L_x_145) ;  /* 0xfffffffc00f08947 */ /* 0x004fea000383ffff */
[----:B------:R-:W-:Y:S05]  /*88d0*/  BRA `(.L_x_146) ;  /* 0xffffffa000e87947 */ /* 0x000fea000383ffff */
.L_x_49:
[----:B------:R-:W-:-:S07]  /*88e0*/  MOV R0, UR5 ;  /* 0x0000000500007c02 */ /* 0x000fce0008000f00 */
.L_x_147:
[----:B-1----:R1:W2:Y:S02]  /*88f0*/  SYNCS.PHASECHK.TRANS64.TRYWAIT P0, [R0+URZ], R3 ;  /* 0x00000003000075a7 */ /* 0x0022a400080011ff */
[----:B--2---:R-:W-:Y:S05]  /*8900*/  @!P0 NANOSLEEP.SYNCS 0x989680 ;  /* 0x009896800000895d */ /* 0x004fea0003900000 */
[----:B------:R-:W2:Y:S02]  /*8910*/  @!P0 SYNCS.PHASECHK.TRANS64 P0, [R0+URZ], R3 ;  /* 0x00000003000085a7 */ /* 0x000ea400080010ff */
[----:B--2---:R-:W-:Y:S05]  /*8920*/  @!P0 BRA `(.L_x_147) ;  /* 0xfffffffc00f08947 */ /* 0x004fea000383ffff */
[----:B------:R-:W-:Y:S05]  /*8930*/  BRA `(.L_x_148) ;  /* 0xffffffa000f47947 */ /* 0x000fea000383ffff */
.L_x_50:
[----:B------:R-:W-:-:S07]  /*8940*/  MOV R0, UR5 ;  /* 0x0000000500007c02 */ /* 0x000fce0008000f00 */
.L_x_149:
[----:B-1----:R1:W2:Y:S02]  /*8950*/  SYNCS.PHASECHK.TRANS64.TRYWAIT P0, [R0+URZ], R3 ;  /* 0x00000003000075a7 */ /* 0x0022a400080011ff */
[----:B--2---:R-:W-:Y:S05]  /*8960*/  @!P0 NANOSLEEP.SYNCS 0x989680 ;  /* 0x009896800000895d */ /* 0x004fea0003900000 */
[----:B------:R-:W2:Y:S02]  /*8970*/  @!P0 SYNCS.PHASECHK.TRANS64 P0, [R0+URZ], R3 ;  /* 0x00000003000085a7 */ /* 0x000ea400080010ff */
[----:B--2---:R-:W-:Y:S05]  /*8980*/  @!P0 BRA `(.L_x_149) ;  /* 0xfffffffc00f08947 */ /* 0x004fea000383ffff */
[----:B------:R-:W-:Y:S05]  /*8990*/  BRA `(.L_x_150) ;  /* 0xffffffa400007947 */ /* 0x000fea000383ffff */
.L_x_51:
[----:B------:R-:W-:-:S07]  /*89a0*/  MOV R0, UR5 ;  /* 0x0000000500007c02 */ /* 0x000fce0008000f00 */
.L_x_151:
[----:B-1----:R1:W2:Y:S02]  /*89b0*/  SYNCS.PHASECHK.TRANS64.TRYWAIT P0, [R0+URZ], R3 ;  /* 0x00000003000075a7 */ /* 0x0022a400080011ff */
[----:B--2---:R-:W-:Y:S05]  /*89c0*/  @!P0 NANOSLEEP.SYNCS 0x989680 ;  /* 0x009896800000895d */ /* 0x004fea0003900000 */
[----:B------:R-:W2:Y:S02]  /*89d0*/  @!P0 SYNCS.PHASECHK.TRANS64 P0, [R0+URZ], R3 ;  /* 0x00000003000085a7 */ /* 0x000ea400080010ff */
[----:B--2---:R-:W-:Y:S05]  /*89e0*/  @!P0 BRA `(.L_x_151) ;  /* 0xfffffffc00f08947 */ /* 0x004fea000383ffff */
[----:B------:R-:W-:Y:S05]  /*89f0*/  BRA `(.L_x_152) ;  /* 0xffffffa4000c7947 */ /* 0x000fea000383ffff */
.L_x_52:
[----:B------:R-:W-:-:S07]  /*8a00*/  MOV R0, UR5 ;  /* 0x0000000500007c02 */ /* 0x000fce0008000f00 */
.L_x_153:
[----:B-1----:R1:W2:Y:S02]  /*8a10*/  SYNCS.PHASECHK.TRANS64.TRYWAIT P0, [R0+URZ], R3 ;  /* 0x00000003000075a7 */ /* 0x0022a400080011ff */
[----:B--2---:R-:W-:Y:S05]  /*8a20*/  @!P0 NANOSLEEP.SYNCS 0x989680 ;  /* 0x009896800000895d */ /* 0x004fea0003900000 */
[----:B------:R-:W2:Y:S02]  /*8a30*/  @!P0 SYNCS.PHASECHK.TRANS64 P0, [R0+URZ], R3 ;  /* 0x00000003000085a7 */ /* 0x000ea400080010ff */
[----:B--2---:R-:W-:Y:S05]  /*8a40*/  @!P0 BRA `(.L_x_153) ;  /* 0xfffffffc00f08947 */ /* 0x004fea000383ffff */
[----:B------:R-:W-:Y:S05]  /*8a50*/  BRA `(.L_x_154) ;  /* 0xffffffa400187947 */ /* 0x000fea000383ffff */
.L_x_53:
[----:B------:R-:W-:-:S07]  /*8a60*/  MOV R0, UR5 ;  /* 0x0000000500007c02 */ /* 0x000fce0008000f00 */
.L_x_155:
[----:B-1----:R1:W2:Y:S02]  /*8a70*/  SYNCS.PHASECHK.TRANS64.TRYWAIT P0, [R0+URZ], R3 ;  /* 0x00000003000075a7 */ /* 0x0022a400080011ff */
[----:B--2---:R-:W-:Y:S05]  /*8a80*/  @!P0 NANOSLEEP.SYNCS 0x989680 ;  /* 0x009896800000895d */ /* 0x004fea0003900000 */
[----:B------:R-:W2:Y:S02]  /*8a90*/  @!P0 SYNCS.PHASECHK.TRANS64 P0, [R0+URZ], R3 ;  /* 0x00000003000085a7 */ /* 0x000ea400080010ff */
[----:B--2---:R-:W-:Y:S05]  /*8aa0*/  @!P0 BRA `(.L_x_155) ;  /* 0xfffffffc00f08947 */ /* 0x004fea000383ffff */
[----:B------:R-:W-:Y:S05]  /*8ab0*/  BRA `(.L_x_156) ;  /* 0xffffffa400247947 */ /* 0x000fea000383ffff */
.L_x_54:
[----:B------:R-:W-:-:S07]  /*8ac0*/  MOV R0, UR5 ;  /* 0x0000000500007c02 */ /* 0x000fce0008000f00 */
.L_x_157:
[----:B-1----:R1:W2:Y:S02]  /*8ad0*/  SYNCS.PHASECHK.TRANS64.TRYWAIT P0, [R0+URZ], R3 ;  /* 0x00000003000075a7 */ /* 0x0022a400080011ff */
[----:B--2---:R-:W-:Y:S05]  /*8ae0*/  @!P0 NANOSLEEP.SYNCS 0x989680 ;  /* 0x009896800000895d */ /* 0x004fea0003900000 */
[----:B------:R-:W2:Y:S02]  /*8af0*/  @!P0 SYNCS.PHASECHK.TRANS64 P0, [R0+URZ], R3 ;  /* 0x00000003000085a7 */ /* 0x000ea400080010ff */
[----:B--2---:R-:W-:Y:S05]  /*8b00*/  @!P0 BRA `(.L_x_157) ;  /* 0xfffffffc00f08947 */ /* 0x004fea000383ffff */
[----:B------:R-:W-:Y:S05]  /*8b10*/  BRA `(.L_x_158) ;  /* 0xffffffa400307947 */ /* 0x000fea000383ffff */
.L_x_55:
[----:B------:R-:W-:-:S07]  /*8b20*/  MOV R0, UR5 ;  /* 0x0000000500007c02 */ /* 0x000fce0008000f00 */
.L_x_159:
[----:B-1----:R1:W2:Y:S02]  /*8b30*/  SYNCS.PHASECHK.TRANS64.TRYWAIT P0, [R0+URZ], R3 ;  /* 0x00000003000075a7 */ /* 0x0022a400080011ff */
[----:B--2---:R-:W-:Y:S05]  /*8b40*/  @!P0 NANOSLEEP.SYNCS 0x989680 ;  /* 0x009896800000895d */ /* 0x004fea0003900000 */
[----:B------:R-:W2:Y:S02]  /*8b50*/  @!P0 SYNCS.PHASECHK.TRANS64 P0, [R0+URZ], R3 ;  /* 0x00000003000085a7 */ /* 0x000ea400080010ff */
[----:B--2---:R-:W-:Y:S05]  /*8b60*/  @!P0 BRA `(.L_x_159) ;  /* 0xfffffffc00f08947 */ /* 0x004fea000383ffff */
[----:B------:R-:W-:Y:S05]  /*8b70*/  BRA `(.L_x_160) ;  /* 0xffffffa4003c7947 */ /* 0x000fea000383ffff */
.L_x_58:
[----:B-1----:R1:W2:Y:S02]  /*8b80*/  SYNCS.PHASECHK.TRANS64.TRYWAIT P0, [R2+URZ+0x160], R5 ;  /* 0x00016005020075a7 */ /* 0x0022a400080011ff */
[----:B--2---:R-:W-:Y:S05]  /*8b90*/  @!P0 NANOSLEEP.SYNCS 0x989680 ;  /* 0x009896800000895d */ /* 0x004fea0003900000 */
[----:B------:R-:W2:Y:S02]  /*8ba0*/  @!P0 SYNCS.PHASECHK.TRANS64 P0, [R2+URZ+0x160], R5 ;  /* 0x00016005020085a7 */ /* 0x000ea400080010ff */
[----:B--2---:R-:W-:Y:S05]  /*8bb0*/  @!P0 BRA `(.L_x_58) ;  /* 0xfffffffc00f08947 */ /* 0x004fea000383ffff */
[----:B------:R-:W-:Y:S05]  /*8bc0*/  BRA `(.L_x_161) ;  /* 0xffffffa400987947 */ /* 0x000fea000383ffff */
.L_x_59:
[----:B------:R-:W-:-:S07]  /*8bd0*/  MOV R2, UR4 ;  /* 0x0000000400027c02 */ /* 0x000fce0008000f00 */
.L_x_162:
[----:B-1----:R1:W2:Y:S02]  /*8be0*/  SYNCS.PHASECHK.TRANS64.TRYWAIT P0, [R2+URZ+0x110], R5 ;  /* 0x00011005020075a7 */ /* 0x0022a400080011ff */
[----:B--2---:R-:W-:Y:S05]  /*8bf0*/  @!P0 NANOSLEEP.SYNCS 0x989680 ;  /* 0x009896800000895d */ /* 0x004fea0003900000 */
[----:B------:R-:W2:Y:S02]  /*8c00*/  @!P0 SYNCS.PHASECHK.TRANS64 P0, [R2+URZ+0x110], R5 ;  /* 0x00011005020085a7 */ /* 0x000ea400080010ff */
[----:B--2---:R-:W-:Y:S05]  /*8c10*/  @!P0 BRA `(.L_x_162) ;  /* 0xfffffffc00f08947 */ /* 0x004fea000383ffff */
[----:B------:R-:W-:Y:S05]  /*8c20*/  BRA `(.L_x_163) ;  /* 0xffffffa400a87947 */ /* 0x000fea000383ffff */
.L_x_60:
[----:B-1----:R1:W2:Y:S02]  /*8c30*/  SYNCS.PHASECHK.TRANS64.TRYWAIT P1, [R2+URZ+0x100], R5 ;  /* 0x00010005020075a7 */ /* 0x0022a400080211ff */
[----:B--2---:R-:W-:Y:S05]  /*8c40*/  @!P1 NANOSLEEP.SYNCS 0x989680 ;  /* 0x009896800000995d */ /* 0x004fea0003900000 */
[----:B------:R-:W2:Y:S02]  /*8c50*/  @!P1 SYNCS.PHASECHK.TRANS64 P1, [R2+URZ+0x100], R5 ;  /* 0x00010005020095a7 */ /* 0x000ea400080210ff */
[----:B--2---:R-:W-:Y:S05]  /*8c60*/  @!P1 BRA `(.L_x_60) ;  /* 0xfffffffc00f09947 */ /* 0x004fea000383ffff */
[----:B------:R-:W-:Y:S05]  /*8c70*/  BRA `(.L_x_164) ;  /* 0xffffffa400d87947 */ /* 0x000fea000383ffff */
.L_x_63:
[----:B------:R-:W-:-:S07]  /*8c80*/  MOV R0, UR4 ;  /* 0x0000000400007c02 */ /* 0x000fce0008000f00 */
.L_x_165:
[----:B-1----:R1:W2:Y:S02]  /*8c90*/  SYNCS.PHASECHK.TRANS64.TRYWAIT P0, [R0+URZ+0x110], R3 ;  /* 0x00011003000075a7 */ /* 0x0022a400080011ff */
[----:B--2---:R-:W-:Y:S05]  /*8ca0*/  @!P0 NANOSLEEP.SYNCS 0x989680 ;  /* 0x009896800000895d */ /* 0x004fea0003900000 */
[----:B------:R-:W2:Y:S02]  /*8cb0*/  @!P0 SYNCS.PHASECHK.TRANS64 P0, [R0+URZ+0x110], R3 ;  /* 0x00011003000085a7 */ /* 0x000ea400080010ff */
[----:B--2---:R-:W-:Y:S05]  /*8cc0*/  @!P0 BRA `(.L_x_165) ;  /* 0xfffffffc00f08947 */ /* 0x004fea000383ffff */
[----:B------:R-:W-:Y:S05]  /*8cd0*/  BRA `(.L_x_62) ;  /* 0xffffffa8002c7947 */ /* 0x000fea000383ffff */
.L_x_72:
[----:B-1----:R-:W-:-:S04]  /*8ce0*/  MOV R0, UR5 ;  /* 0x0000000500007c02 */ /* 0x002fc80008000f00 */
[----:B------:R1:W2:Y:S03]  /*8cf0*/  SYNCS.PHASECHK.TRANS64.TRYWAIT P0, [R0+URZ+0x8], R7 ;  /* 0x00000807000075a7 */ /* 0x0002a600080011ff */
[----:B--2---:R-:W-:Y:S05]  /*8d00*/  @!P0 NANOSLEEP.SYNCS 0x989680 ;  /* 0x009896800000895d */ /* 0x004fea0003900000 */
[----:B------:R-:W2:Y:S02]  /*8d10*/  @!P0 SYNCS.PHASECHK.TRANS64 P0, [R0+URZ+0x8], R7 ;  /* 0x00000807000085a7 */ /* 0x000ea400080010ff */
[----:B--2---:R-:W-:Y:S05]  /*8d20*/  @!P0 BRA `(.L_x_72) ;  /* 0xfffffffc00ec8947 */ /* 0x004fea000383ffff */
[----:B------:R-:W-:Y:S05]  /*8d30*/  BRA `(.L_x_71) ;  /* 0xffffffa800e07947 */ /* 0x000fea000383ffff */
.L_x_74:
[----:B------:R-:W-:Y:S01]  /*8d40*/  BSSY B0, `(.L_x_166) ;  /* 0x0000006000007945 */ /* 0x000fe20003800000 */
[----:B------:R-:W-:-:S07]  /*8d50*/  MOV R15, 0xffffffff ;  /* 0xffffffff000f7802 */ /* 0x000fce0000000f00 */
[----:B-1---5:R-:W-:Y:S05]  /*8d60*/  WARPSYNC.COLLECTIVE R15, `(.L_x_167) ;  /* 0x000000000f0c7348 */ /* 0x022fea0003c00000 */
[----:B------:R-:W-:Y:S02]  /*8d70*/  ELECT P6, UR79, PT ;  /* 0x00000000004f782f */ /* 0x000fe400038c0000 */
[----:B------:R-:W-:Y:S01]  /*8d80*/  MOV R14, UR79 ;  /* 0x0000004f000e7c02 */ /* 0x000fe20008000f00 */
[----:B-1---5:R-:W-:Y:S10]  /*8d90*/  ENDCOLLECTIVE ;  /* 0x000000000000791b */ /* 0x022ff40003800000 */
.L_x_167:
[----:B------:R-:W-:Y:S05]  /*8da0*/  BSYNC B0 ;  /* 0x0000000000007941 */ /* 0x000fea0003800000 */
.L_x_166:
[----:B------:R-:W-:Y:S05]  /*8db0*/  BRA `(.L_x_168) ;  /* 0xffffffac00107947 */ /* 0x000fea000383ffff */
.L_x_76:
[----:B-1----:R-:W-:-:S04]  /*8dc0*/  MOV R0, UR5 ;  /* 0x0000000500007c02 */ /* 0x002fc80008000f00 */
[----:B------:R1:W2:Y:S03]  /*8dd0*/  SYNCS.PHASECHK.TRANS64.TRYWAIT P0, [R0+URZ+0x8], R5 ;  /* 0x00000805000075a7 */ /* 0x0002a600080011ff */
[----:B--2---:R-:W-:Y:S05]  /*8de0*/  @!P0 NANOSLEEP.SYNCS 0x989680 ;  /* 0x009896800000895d */ /* 0x004fea0003900000 */
[----:B------:R-:W2:Y:S02]  /*8df0*/  @!P0 SYNCS.PHASECHK.TRANS64 P0, [R0+URZ+0x8], R5 ;  /* 0x00000805000085a7 */ /* 0x000ea400080010ff */
[----:B--2---:R-:W-:Y:S05]  /*8e00*/  @!P0 BRA `(.L_x_76) ;  /* 0xfffffffc00ec8947 */ /* 0x004fea000383ffff */
[----:B------:R-:W-:Y:S05]  /*8e10*/  BRA `(.L_x_75) ;  /* 0xffffffac00147947 */ /* 0x000fea000383ffff */
.L_x_77:
[----:B-1----:R1:W2:Y:S02]  /*8e20*/  SYNCS.PHASECHK.TRANS64.TRYWAIT P0, [R0+URZ+0x100], R5 ;  /* 0x00010005000075a7 */ /* 0x0022a400080011ff */
[----:B--2---:R-:W-:Y:S05]  /*8e30*/  @!P0 NANOSLEEP.SYNCS 0x989680 ;  /* 0x009896800000895d */ /* 0x004fea0003900000 */
[----:B------:R-:W2:Y:S02]  /*8e40*/  @!P0 SYNCS.PHASECHK.TRANS64 P0, [R0+URZ+0x100], R5 ;  /* 0x00010005000085a7 */ /* 0x000ea400080010ff */
[----:B--2---:R-:W-:Y:S05]  /*8e50*/  @!P0 BRA `(.L_x_77) ;  /* 0xfffffffc00f08947 */ /* 0x004fea000383ffff */
[----:B------:R-:W-:Y:S05]  /*8e60*/  BRA `(.L_x_169) ;  /* 0xffffffb000007947 */ /* 0x000fea000383ffff */
.L_x_79:
[----:B------:R-:W-:-:S07]  /*8e70*/  MOV R0, UR31 ;  /* 0x0000001f00007c02 */ /* 0x000fce0008000f00 */
.L_x_170:
[----:B-1----:R1:W2:Y:S02]  /*8e80*/  SYNCS.PHASECHK.TRANS64.TRYWAIT P0, [R0+URZ+0x140], R5 ;  /* 0x00014005000075a7 */ /* 0x0022a400080011ff */
[----:B--2---:R-:W-:Y:S05]  /*8e90*/  @!P0 NANOSLEEP.SYNCS 0x989680 ;  /* 0x009896800000895d */ /* 0x004fea0003900000 */
[----:B------:R-:W2:Y:S02]  /*8ea0*/  @!P0 SYNCS.PHASECHK.TRANS64 P0, [R0+URZ+0x140], R5 ;  /* 0x00014005000085a7 */ /* 0x000ea400080010ff */
[----:B--2---:R-:W-:Y:S05]  /*8eb0*/  @!P0 BRA `(.L_x_170) ;  /* 0xfffffffc00f08947 */ /* 0x004fea000383ffff */
[----:B------:R-:W-:Y:S05]  /*8ec0*/  BRA `(.L_x_171) ;  /* 0xffffffb0004c7947 */ /* 0x000fea000383ffff */
.L_x_82:
[----:B------:R-:W-:Y:S07]  /*8ed0*/  MOV R0, UR5 ;  /* 0x0000000500007c02 */ /* 0x000fee0008000f00 */
.L_x_172:
[----:B-1----:R1:W2:Y:S02]  /*8ee0*/  SYNCS.PHASECHK.TRANS64.TRYWAIT P0, [R0+URZ], R5 ;  /* 0x00000005000075a7 */ /* 0x0022a400080011ff */
[----:B--2---:R-:W-:Y:S05]  /*8ef0*/  @!P0 NANOSLEEP.SYNCS 0x989680 ;  /* 0x009896800000895d */ /* 0x004fea0003900000 */
[----:B------:R-:W2:Y:S02]  /*8f00*/  @!P0 SYNCS.PHASECHK.TRANS64 P0, [R0+URZ], R5 ;  /* 0x00000005000085a7 */ /* 0x000ea400080010ff */
[----:B--2---:R-:W-:Y:S05]  /*8f10*/  @!P0 BRA `(.L_x_172) ;  /* 0xfffffffc00f08947 */ /* 0x004fea000383ffff */
[----:B------:R-:W-:Y:S05]  /*8f20*/  BRA `(.L_x_81) ;  /* 0xffffffb000607947 */ /* 0x000fea000383ffff */
.L_x_86:
[----:B-1----:R-:W-:-:S07]  /*8f30*/  MOV R0, UR4 ;  /* 0x0000000400007c02 */ /* 0x002fce0008000f00 */
.L_x_173:
[----:B-1----:R1:W2:Y:S02]  /*8f40*/  SYNCS.PHASECHK.TRANS64.TRYWAIT P0, [R0+URZ], R3 ;  /* 0x00000003000075a7 */ /* 0x0022a400080011ff */
[----:B--2---:R-:W-:Y:S05]  /*8f50*/  @!P0 NANOSLEEP.SYNCS 0x989680 ;  /* 0x009896800000895d */ /* 0x004fea0003900000 */
[----:B------:R-:W2:Y:S02]  /*8f60*/  @!P0 SYNCS.PHASECHK.TRANS64 P0, [R0+URZ], R3 ;  /* 0x00000003000085a7 */ /* 0x000ea400080010ff */
[----:B--2---:R-:W-:Y:S05]  /*8f70*/  @!P0 BRA `(.L_x_173) ;  /* 0xfffffffc00f08947 */ /* 0x004fea000383ffff */
[----:B------:R-:W-:Y:S05]  /*8f80*/  BRA `(.L_x_174) ;  /* 0xffffffb400547947 */ /* 0x000fea000383ffff */
.L_x_87:
[----:B------:R-:W-:-:S07]  /*8f90*/  MOV R0, UR5 ;  /* 0x0000000500007c02 */ /* 0x000fce0008000f00 */
.L_x_175:
[----:B-1----:R1:W2:Y:S02]  /*8fa0*/  SYNCS.PHASECHK.TRANS64.TRYWAIT P0, [R0+URZ], R3 ;  /* 0x00000003000075a7 */ /* 0x0022a400080011ff */
[----:B--2---:R-:W-:Y:S05]  /*8fb0*/  @!P0 NANOSLEEP.SYNCS 0x989680 ;  /* 0x009896800000895d */ /* 0x004fea0003900000 */
[----:B------:R-:W2:Y:S02]  /*8fc0*/  @!P0 SYNCS.PHASECHK.TRANS64 P0, [R0+URZ], R3 ;  /* 0x00000003000085a7 */ /* 0x000ea400080010ff */
[----:B--2---:R-:W-:Y:S05]  /*8fd0*/  @!P0 BRA `(.L_x_175) ;  /* 0xfffffffc00f08947 */ /* 0x004fea000383ffff */
[----:B------:R-:W-:Y:S05]  /*8fe0*/  BRA `(.L_x_176) ;  /* 0xffffffb400607947 */ /* 0x000fea000383ffff */
.L_x_88:
[----:B------:R-:W-:-:S07]  /*8ff0*/  MOV R0, UR5 ;  /* 0x0000000500007c02 */ /* 0x000fce0008000f00 */
.L_x_177:
[----:B-1----:R1:W2:Y:S02]  /*9000*/  SYNCS.PHASECHK.TRANS64.TRYWAIT P0, [R0+URZ], R3 ;  /* 0x00000003000075a7 */ /* 0x0022a400080011ff */
[----:B--2---:R-:W-:Y:S05]  /*9010*/  @!P0 NANOSLEEP.SYNCS 0x989680 ;  /* 0x009896800000895d */ /* 0x004fea0003900000 */
[----:B------:R-:W2:Y:S02]  /*9020*/  @!P0 SYNCS.PHASECHK.TRANS64 P0, [R0+URZ], R3 ;  /* 0x00000003000085a7 */ /* 0x000ea400080010ff */
[----:B--2---:R-:W-:Y:S05]  /*9030*/  @!P0 BRA `(.L_x_177) ;  /* 0xfffffffc00f08947 */ /* 0x004fea000383ffff */
[----:B------:R-:W-:Y:S05]  /*9040*/  BRA `(.L_x_178) ;  /* 0xffffffb4006c7947 */ /* 0x000fea000383ffff */
.L_x_91:
[----:B------:R-:W-:-:S07]  /*9050*/  MOV R0, UR26 ;  /* 0x0000001a00007c02 */ /* 0x000fce0008000f00 */
.L_x_179:
[----:B-1----:R1:W2:Y:S02]  /*9060*/  SYNCS.PHASECHK.TRANS64.TRYWAIT P1, [R0+URZ+0x180], R3 ;  /* 0x00018003000075a7 */ /* 0x0022a400080211ff */
[----:B--2---:R-:W-:Y:S05]  /*9070*/  @!P1 NANOSLEEP.SYNCS 0x989680 ;  /* 0x009896800000995d */ /* 0x004fea0003900000 */
[----:B------:R-:W2:Y:S02]  /*9080*/  @!P1 SYNCS.PHASECHK.TRANS64 P1, [R0+URZ+0x180], R3 ;  /* 0x00018003000095a7 */ /* 0x000ea400080210ff */
[----:B--2---:R-:W-:Y:S05]  /*9090*/  @!P1 BRA `(.L_x_179) ;  /* 0xfffffffc00f09947 */ /* 0x004fea000383ffff */
[----:B------:R-:W-:Y:S05]  /*90a0*/  BRA `(.L_x_180) ;  /* 0xffffffb400b87947 */ /* 0x000fea000383ffff */
.L_x_96:
[----:B--2---:R2:W3:Y:S02]  /*90b0*/  SYNCS.PHASECHK.TRANS64.TRYWAIT P0, [R12+URZ+0x100], R9 ;  /* 0x000100090c0075a7 */ /* 0x0044e400080011ff */
[----:B---3--:R-:W-:Y:S05]  /*90c0*/  @!P0 NANOSLEEP.SYNCS 0x989680 ;  /* 0x009896800000895d */ /* 0x008fea0003900000 */
[----:B------:R-:W3:Y:S02]  /*90d0*/  @!P0 SYNCS.PHASECHK.TRANS64 P0, [R12+URZ+0x100], R9 ;  /* 0x000100090c0085a7 */ /* 0x000ee400080010ff */
[----:B---3--:R-:W-:Y:S05]  /*90e0*/  @!P0 BRA `(.L_x_96) ;  /* 0xfffffffc00f08947 */ /* 0x008fea000383ffff */
[----:B------:R-:W-:Y:S05]  /*90f0*/  BRA `(.L_x_181) ;  /* 0xffffffb800d87947 */ /* 0x000fea000383ffff */
.L_x_99:
[----:B------:R-:W-:Y:S07]  /*9100*/  MOV R0, UR21 ;  /* 0x0000001500007c02 */ /* 0x000fee0008000f00 */
.L_x_182:
[----:B--2---:R2:W3:Y:S02]  /*9110*/  SYNCS.PHASECHK.TRANS64.TRYWAIT P2, [R0+URZ+0xf8], R11 ;  /* 0x0000f80b000075a7 */ /* 0x0044e400080411ff */
[----:B---3--:R-:W-:Y:S05]  /*9120*/  @!P2 NANOSLEEP.SYNCS 0x989680 ;  /* 0x009896800000a95d */ /* 0x008fea0003900000 */
[----:B------:R-:W3:Y:S02]  /*9130*/  @!P2 SYNCS.PHASECHK.TRANS64 P2, [R0+URZ+0xf8], R11 ;  /* 0x0000f80b0000a5a7 */ /* 0x000ee400080410ff */
[----:B---3--:R-:W-:Y:S05]  /*9140*/  @!P2 BRA `(.L_x_182) ;  /* 0xfffffffc00f0a947 */ /* 0x008fea000383ffff */
[----:B------:R-:W-:Y:S05]  /*9150*/  BRA `(.L_x_98) ;  /* 0xffffffc000407947 */ /* 0x000fea000383ffff */
.L_x_102:
[----:B--2---:R-:W-:Y:S07]  /*9160*/  MOV R0, UR21 ;  /* 0x0000001500007c02 */ /* 0x004fee0008000f00 */
.L_x_183:
[----:B--2---:R2:W3:Y:S02]  /*9170*/  SYNCS.PHASECHK.TRANS64.TRYWAIT P0, [R0+URZ+0xe0], R9 ;  /* 0x0000e009000075a7 */ /* 0x0044e400080011ff */
[----:B---3--:R-:W-:Y:S05]  /*9180*/  @!P0 NANOSLEEP.SYNCS 0x989680 ;  /* 0x009896800000895d */ /* 0x008fea0003900000 */
[----:B------:R-:W3:Y:S02]  /*9190*/  @!P0 SYNCS.PHASECHK.TRANS64 P0, [R0+URZ+0xe0], R9 ;  /* 0x0000e009000085a7 */ /* 0x000ee400080010ff */
[----:B---3--:R-:W-:Y:S05]  /*91a0*/  @!P0 BRA `(.L_x_183) ;  /* 0xfffffffc00f08947 */ /* 0x008fea000383ffff */
[----:B------:R-:W-:Y:S05]  /*91b0*/  BRA `(.L_x_184) ;  /* 0xffffffc0009c7947 */ /* 0x000fea000383ffff */
.L_x_103:
[----:B------:R-:W-:Y:S07]  /*91c0*/  MOV R0, UR21 ;  /* 0x0000001500007c02 */ /* 0x000fee0008000f00 */
.L_x_185:
[----:B--2---:R2:W3:Y:S02]  /*91d0*/  SYNCS.PHASECHK.TRANS64.TRYWAIT P0, [R0+URZ+0xe8], R9 ;  /* 0x0000e809000075a7 */ /* 0x0044e400080011ff */
[----:B---3--:R-:W-:Y:S05]  /*91e0*/  @!P0 NANOSLEEP.SYNCS 0x989680 ;  /* 0x009896800000895d */ /* 0x008fea0003900000 */
[----:B------:R-:W3:Y:S02]  /*91f0*/  @!P0 SYNCS.PHASECHK.TRANS64 P0, [R0+URZ+0xe8], R9 ;  /* 0x0000e809000085a7 */ /* 0x000ee400080010ff */
[----:B---3--:R-:W-:Y:S05]  /*9200*/  @!P0 BRA `(.L_x_185) ;  /* 0xfffffffc00f08947 */ /* 0x008fea000383ffff */
[----:B------:R-:W-:Y:S05]  /*9210*/  BRA `(.L_x_186) ;  /* 0xffffffc000f47947 */ /* 0x000fea000383ffff */
.L_x_105:
[----:B------:R-:W-:-:S07]  /*9220*/  MOV R0, UR21 ;  /* 0x0000001500007c02 */ /* 0x000fce0008000f00 */
.L_x_187:
[----:B--2---:R2:W4:Y:S02]  /*9230*/  SYNCS.PHASECHK.TRANS64.TRYWAIT P0, [R0+URZ+0xe0], R3 ;  /* 0x0000e003000075a7 */ /* 0x00452400080011ff */
[----:B----4-:R-:W-:Y:S05]  /*9240*/  @!P0 NANOSLEEP.SYNCS 0x989680 ;  /* 0x009896800000895d */ /* 0x010fea0003900000 */
[----:B------:R-:W4:Y:S02]  /*9250*/  @!P0 SYNCS.PHASECHK.TRANS64 P0, [R0+URZ+0xe0], R3 ;  /* 0x0000e003000085a7 */ /* 0x000f2400080010ff */
[----:B----4-:R-:W-:Y:S05]  /*9260*/  @!P0 BRA `(.L_x_187) ;  /* 0xfffffffc00f08947 */ /* 0x010fea000383ffff */
[----:B------:R-:W-:Y:S05]  /*9270*/  BRA `(.L_x_188) ;  /* 0xffffffc400807947 */ /* 0x000fea000383ffff */
.L_x_107:
[----:B-1----:R1:W2:Y:S02]  /*9280*/  SYNCS.PHASECHK.TRANS64.TRYWAIT P0, [R3+URZ+0x100], R0 ;  /* 0x00010000030075a7 */ /* 0x0022a400080011ff */
[----:B--2---:R-:W-:Y:S05]  /*9290*/  @!P0 NANOSLEEP.SYNCS 0x989680 ;  /* 0x009896800000895d */ /* 0x004fea0003900000 */
[----:B------:R-:W2:Y:S02]  /*92a0*/  @!P0 SYNCS.PHASECHK.TRANS64 P0, [R3+URZ+0x100], R0 ;  /* 0x00010000030085a7 */ /* 0x000ea400080010ff */
[----:B--2---:R-:W-:Y:S05]  /*92b0*/  @!P0 BRA `(.L_x_107) ;  /* 0xfffffffc00f08947 */ /* 0x004fea000383ffff */
[----:B------:R-:W-:Y:S05]  /*92c0*/  BRA `(.L_x_189) ;  /* 0xffffffc8003c7947 */ /* 0x000fea000383ffff */
.L_x_118:
[----:B-1----:R1:W2:Y:S02]  /*92d0*/  SYNCS.PHASECHK.TRANS64.TRYWAIT P1, [R3+URZ+0xd0], R0 ;  /* 0x0000d000030075a7 */ /* 0x0022a400080211ff */
[----:B--2---:R-:W-:Y:S05]  /*92e0*/  @!P1 NANOSLEEP.SYNCS 0x989680 ;  /* 0x009896800000995d */ /* 0x004fea0003900000 */
[----:B------:R-:W2:Y:S02]  /*92f0*/  @!P1 SYNCS.PHASECHK.TRANS64 P1, [R3+URZ+0xd0], R0 ;  /* 0x0000d000030095a7 */ /* 0x000ea400080210ff */
[----:B--2---:R-:W-:Y:S05]  /*9300*/  @!P1 BRA `(.L_x_118) ;  /* 0xfffffffc00f09947 */ /* 0x004fea000383ffff */
[----:B------:R-:W-:Y:S05]  /*9310*/  BRA `(.L_x_117) ;  /* 0xffffffd400a87947 */ /* 0x000fea000383ffff */
.L_x_120:
[----:B-1----:R1:W4:Y:S02]  /*9320*/  SYNCS.PHASECHK.TRANS64.TRYWAIT P0, [R90+URZ+0x120], R5 ;  /* 0x000120055a0075a7 */ /* 0x00232400080011ff */
[----:B----4-:R-:W-:Y:S05]  /*9330*/  @!P0 NANOSLEEP.SYNCS 0x989680 ;  /* 0x009896800000895d */ /* 0x010fea0003900000 */
[----:B------:R-:W4:Y:S02]  /*9340*/  @!P0 SYNCS.PHASECHK.TRANS64 P0, [R90+URZ+0x120], R5 ;  /* 0x000120055a0085a7 */ /* 0x000f2400080010ff */
[----:B----4-:R-:W-:Y:S05]  /*9350*/  @!P0 BRA `(.L_x_120) ;  /* 0xfffffffc00f08947 */ /* 0x010fea000383ffff */
[----:B------:R-:W-:Y:S05]  /*9360*/  BRA `(.L_x_119) ;  /* 0xffffffd400fc7947 */ /* 0x000fea000383ffff */
.L_x_128:
[----:B--2---:R2:W3:Y:S02]  /*9370*/  SYNCS.PHASECHK.TRANS64.TRYWAIT P0, [R109+URZ+0xd0], R2 ;  /* 0x0000d0026d0075a7 */ /* 0x0044e400080011ff */
[----:B---3--:R-:W-:Y:S05]  /*9380*/  @!P0 NANOSLEEP.SYNCS 0x989680 ;  /* 0x009896800000895d */ /* 0x008fea0003900000 */
[----:B------:R-:W3:Y:S02]  /*9390*/  @!P0 SYNCS.PHASECHK.TRANS64 P0, [R109+URZ+0xd0], R2 ;  /* 0x0000d0026d0085a7 */ /* 0x000ee400080010ff */
[----:B---3--:R-:W-:Y:S05]  /*93a0*/  @!P0 BRA `(.L_x_128) ;  /* 0xfffffffc00f08947 */ /* 0x008fea000383ffff */
[----:B------:R-:W-:Y:S05]  /*93b0*/  BRA `(.L_x_127) ;  /* 0xffffffe400047947 */ /* 0x000fea000383ffff */
        .weak           $__internal_0_$__cuda_sm10x_tcgen05_guardrail_trap_col_being_dealloced_not_returned_by_alloc
        .type           $__internal_0_$__cuda_sm10x_tcgen05_guardrail_trap_col_being_dealloced_not_returned_by_alloc,@function
        .size           $__internal_0_$__cuda_sm10x_tcgen05_guardrail_trap_col_being_dealloced_not_returned_by_alloc,($__internal_1_$__cuda_sm10x_tcgen05_guardrail_trap_phase_invalid_during_alloc - $__internal_0_$__cuda_sm10x_tcgen05_guardrail_trap_col_being_dealloced_not_returned_by_alloc)
$__internal_0_$__cuda_sm10x_tcgen05_guardrail_trap_col_being_dealloced_not_returned_by_alloc:
[----:B------:R-:W-:Y:S05]  /*93c0*/  BPT.TRAP 0x1 ;  /* 0x000000040000795c */ /* 0x000fea0000300000 */
[----:B------:R-:W-:-:S04]  /*93d0*/  HFMA2 R3, -RZ, RZ, 0, 0 ;  /* 0x00000000ff037431 */ /* 0x000fc800000001ff */
[----:B------:R-:W-:Y:S05]  /*93e0*/  RET.REL.NODEC R2 `(_ZN7cutlass13device_kernelINS_4gemm6kernel13GemmUniversalIN4cute5tupleIJiiiiEEENS1_10collective13CollectiveMmaINS1_35MainloopSm100TmaUmmaWarpSpecializedILi13ELi2ELi4ENS5_IJNS4_1CILi2EEESB_NSA_ILi1EEEEEEEENS5_IJNSA_ILi128EEESF_SF_EEENS_12float_e4m3_tENS5_IJlSC_lEEESH_SI_NS4_8TiledMMAINS4_8MMA_AtomIJNS4_10MMA_TraitsINS4_25SM100_MMA_F8F6F4_2x1SM_SSEJSH_SH_fSF_SF_NS4_17integral_constantINS4_4UMMA5MajorELSP_0EEESQ_NSN_INSO_7ScaleInELSR_0EEESS_EEEEEENS4_6LayoutINS5_IJSC_SC_SC_EEENS5_IJNSA_ILi0EEESX_SX_EEEEENS5_IJNS4_10UnderscoreES10_S10_EEEEENS4_28SM100_TMA_2SM_LOAD_MULTICASTENS4_14ComposedLayoutINS4_7SwizzleILi3ELi4ELi3EEENS4_18smem_ptr_flag_bitsILi8EEENSV_INS5_IJNSA_ILi8EEESF_EEENS5_IJSF_SC_EEEEEEEvNS4_8identityENS4_18SM100_TMA_2SM_LOADES1D_vS1E_EENS_8epilogue10collective18CollectiveEpilogueINS1H_23Sm100TmaWarpSpecializedILi2ELi2ELi32ELb0ELb0EEEJNS5_IJNSA_ILi64EEESF_SF_EEENS5_IJNSV_IS1M_SC_EENSV_INS5_IJNSA_ILi32EEESB_EEENS5_IJSC_S1M_EEEEEEEESH_SI_SH_SI_NS1H_6fusion15FusionCallbacksIS1L_NS1U_17LinearCombinationISH_fSH_fLNS_15FloatRoundStyleE2EEES1N_S1T_JEEENS4_5SM1004TMEM4LOAD26SM100_TMEM_LOAD_32dp32b32xENS4_13SM90_TMA_LOADENS14_INS15_ILi1ELi4ELi3EEES18_NSV_INS5_IJS19_S1P_EEENS5_IJS1P_SC_EEEEEEENS4_39AutoVectorizingCopyWithAssumedAlignmentILi128EEENS4_14SM90_TMA_STOREES29_S2B_S2B_EEEvvEEEEvNT_6ParamsE) ;  /* 0xffffff6c02047950 */ /* 0x000fea0003c3ffff */
        .weak           $__internal_1_$__cuda_sm10x_tcgen05_guardrail_trap_phase_invalid_during_alloc
        .type           $__internal_1_$__cuda_sm10x_tcgen05_guardrail_trap_phase_invalid_during_alloc,@function
        .size           $__internal_1_$__cuda_sm10x_tcgen05_guardrail_trap_phase_invalid_during_alloc,($__internal_2_$__cuda_sm10x_tcgen05_guardrail_trap_unallocated_columns_being_dealloced - $__internal_1_$__cuda_sm10x_tcgen05_guardrail_trap_phase_invalid_during_alloc)
$__internal_1_$__cuda_sm10x_tcgen05_guardrail_trap_phase_invalid_during_alloc:
[----:B------:R-:W-:Y:S05]  /*93f0*/  BPT.TRAP 0x1 ;  /* 0x000000040000795c */ /* 0x000fea0000300000 */
[----:B------:R-:W-:-:S04]  /*9400*/  MOV R5, 0x0 ;  /* 0x0000000000057802 */ /* 0x000fc80000000f00 */
[----:B------:R-:W-:Y:S05]  /*9410*/  RET.REL.NODEC R4 `(_ZN7cutlass13device_kernelINS_4gemm6kernel13GemmUniversalIN4cute5tupleIJiiiiEEENS1_10collective13CollectiveMmaINS1_35MainloopSm100TmaUmmaWarpSpecializedILi13ELi2ELi4ENS5_IJNS4_1CILi2EEESB_NSA_ILi1EEEEEEEENS5_IJNSA_ILi128EEESF_SF_EEENS_12float_e4m3_tENS5_IJlSC_lEEESH_SI_NS4_8TiledMMAINS4_8MMA_AtomIJNS4_10MMA_TraitsINS4_25SM100_MMA_F8F6F4_2x1SM_SSEJSH_SH_fSF_SF_NS4_17integral_constantINS4_4UMMA5MajorELSP_0EEESQ_NSN_INSO_7ScaleInELSR_0EEESS_EEEEEENS4_6LayoutINS5_IJSC_SC_SC_EEENS5_IJNSA_ILi0EEESX_SX_EEEEENS5_IJNS4_10UnderscoreES10_S10_EEEEENS4_28SM100_TMA_2SM_LOAD_MULTICASTENS4_14ComposedLayoutINS4_7SwizzleILi3ELi4ELi3EEENS4_18smem_ptr_flag_bitsILi8EEENSV_INS5_IJNSA_ILi8EEESF_EEENS5_IJSF_SC_EEEEEEEvNS4_8identityENS4_18SM100_TMA_2SM_LOADES1D_vS1E_EENS_8epilogue10collective18CollectiveEpilogueINS1H_23Sm100TmaWarpSpecializedILi2ELi2ELi32ELb0ELb0EEEJNS5_IJNSA_ILi64EEESF_SF_EEENS5_IJNSV_IS1M_SC_EENSV_INS5_IJNSA_ILi32EEESB_EEENS5_IJSC_S1M_EEEEEEEESH_SI_SH_SI_NS1H_6fusion15FusionCallbacksIS1L_NS1U_17LinearCombinationISH_fSH_fLNS_15FloatRoundStyleE2EEES1N_S1T_JEEENS4_5SM1004TMEM4LOAD26SM100_TMEM_LOAD_32dp32b32xENS4_13SM90_TMA_LOADENS14_INS15_ILi1ELi4ELi3EEES18_NSV_INS5_IJS19_S1P_EEENS5_IJS1P_SC_EEEEEEENS4_39AutoVectorizingCopyWithAssumedAlignmentILi128EEENS4_14SM90_TMA_STOREES29_S2B_S2B_EEEvvEEEEvNT_6ParamsE) ;  /* 0xffffff6804f87950 */ /* 0x000fea0003c3ffff */
        .weak           $__internal_2_$__cuda_sm10x_tcgen05_guardrail_trap_unallocated_columns_being_dealloced
        .type           $__internal_2_$__cuda_sm10x_tcgen05_guardrail_trap_unallocated_columns_being_dealloced,@function
        .size           $__internal_2_$__cuda_sm10x_tcgen05_guardrail_trap_unallocated_columns_being_dealloced,(.L_x_191 - $__internal_2_$__cuda_sm10x_tcgen05_guardrail_trap_unallocated_columns_being_dealloced)
$__internal_2_$__cuda_sm10x_tcgen05_guardrail_trap_unallocated_columns_being_dealloced:
[----:B------:R-:W-:Y:S05]  /*9420*/  BPT.TRAP 0x1 ;  /* 0x000000040000795c */ /* 0x000fea0000300000 */
[----:B------:R-:W-:-:S04]  /*9430*/  HFMA2 R3, -RZ, RZ, 0, 0 ;  /* 0x00000000ff037431 */ /* 0x000fc800000001ff */
[----:B------:R-:W-:Y:S05]  /*9440*/  RET.REL.NODEC R2 `(_ZN7cutlass13device_kernelINS_4gemm6kernel13GemmUniversalIN4cute5tupleIJiiiiEEENS1_10collective13CollectiveMmaINS1_35MainloopSm100TmaUmmaWarpSpecializedILi13ELi2ELi4ENS5_IJNS4_1CILi2EEESB_NSA_ILi1EEEEEEEENS5_IJNSA_ILi128EEESF_SF_EEENS_12float_e4m3_tENS5_IJlSC_lEEESH_SI_NS4_8TiledMMAINS4_8MMA_AtomIJNS4_10MMA_TraitsINS4_25SM100_MMA_F8F6F4_2x1SM_SSEJSH_SH_fSF_SF_NS4_17integral_constantINS4_4UMMA5MajorELSP_0EEESQ_NSN_INSO_7ScaleInELSR_0EEESS_EEEEEENS4_6LayoutINS5_IJSC_SC_SC_EEENS5_IJNSA_ILi0EEESX_SX_EEEEENS5_IJNS4_10UnderscoreES10_S10_EEEEENS4_28SM100_TMA_2SM_LOAD_MULTICASTENS4_14ComposedLayoutINS4_7SwizzleILi3ELi4ELi3EEENS4_18smem_ptr_flag_bitsILi8EEENSV_INS5_IJNSA_ILi8EEESF_EEENS5_IJSF_SC_EEEEEEEvNS4_8identityENS4_18SM100_TMA_2SM_LOADES1D_vS1E_EENS_8epilogue10collective18CollectiveEpilogueINS1H_23Sm100TmaWarpSpecializedILi2ELi2ELi32ELb0ELb0EEEJNS5_IJNSA_ILi64EEESF_SF_EEENS5_IJNSV_IS1M_SC_EENSV_INS5_IJNSA_ILi32EEESB_EEENS5_IJSC_S1M_EEEEEEEESH_SI_SH_SI_NS1H_6fusion15FusionCallbacksIS1L_NS1U_17LinearCombinationISH_fSH_fLNS_15FloatRoundStyleE2EEES1N_S1T_JEEENS4_5SM1004TMEM4LOAD26SM100_TMEM_LOAD_32dp32b32xENS4_13SM90_TMA_LOADENS14_INS15_ILi1ELi4ELi3EEES18_NSV_INS5_IJS19_S1P_EEENS5_IJS1P_SC_EEEEEEENS4_39AutoVectorizingCopyWithAssumedAlignmentILi128EEENS4_14SM90_TMA_STOREES29_S2B_S2B_EEEvvEEEEvNT_6ParamsE) ;  /* 0xffffff6802ec7950 */ /* 0x000fea0003c3ffff */
.L_x_190:
[----:B------:R-:W-:-:S00]  /*9450*/  BRA `(.L_x_190) ;  /* 0xfffffffc00fc7947 */ /* 0x000fc0000383ffff */
[----:B------:R-:W-:-:S00]  /*9460*/  NOP ;  /* 0x0000000000007918 */ /* 0x000fc00000000000 */
        /* <DEDUP_REMOVED lines=9> */
.L_x_191:


//--------------------- .nv.global.init           --------------------------
	.section	.nv.global.init,"aw",@progbits
.nv.global.init:
	.type		$str$27,@object
	.size		$str$27,($str$28 - $str$27)
$str$27:
        /*0000*/ 	.byte	0x28, 0x61, 0x64, 0x64, 0x72, 0x65, 0x73, 0x73, 0x20, 0x26, 0x20, 0x6d, 0x61, 0x73, 0x6b, 0x29
        /*0010*/ 	.byte	0x20, 0x3d, 0x3d, 0x20, 0x30, 0x00
	.type		$str$28,@object
	.size		$str$28,($str$26 - $str$28)
$str$28:
        /*0016*/ 	.byte	0x2f, 0x74, 0x6d, 0x70, 0x2f, 0x63, 0x75, 0x74, 0x6c, 0x61, 0x73, 0x73, 0x5f, 0x73, 0x77, 0x65
        /*0026*/ 	.byte	0x65, 0x70, 0x5f, 0x73, 0x72, 0x63, 0x2f, 0x69, 0x6e, 0x63, 0x6c, 0x75, 0x64, 0x65, 0x2f, 0x63
        /*0036*/ 	.byte	0x75, 0x74, 0x65, 0x2f, 0x70, 0x6f, 0x69, 0x6e, 0x74, 0x65, 0x72, 0x5f, 0x66, 0x6c, 0x61, 0x67
        /*0046*/ 	.byte	0x67, 0x65, 0x64, 0x2e, 0x68, 0x70, 0x70, 0x00
	.type		$str$26,@object
	.size		$str$26,($str$25 - $str$26)
$str$26:
        /*004e*/ 	.byte	0x2f, 0x74, 0x6d, 0x70, 0x2f, 0x63, 0x75, 0x74, 0x6c, 0x61, 0x73, 0x73, 0x5f, 0x73, 0x77, 0x65
        /*005e*/ 	.byte	0x65, 0x70, 0x5f, 0x73, 0x72, 0x63, 0x2f, 0x69, 0x6e, 0x63, 0x6c, 0x75, 0x64, 0x65, 0x2f, 0x63
        /*006e*/ 	.byte	0x75, 0x74, 0x65, 0x2f, 0x61, 0x74, 0x6f, 0x6d, 0x2f, 0x63, 0x6f, 0x70, 0x79, 0x5f, 0x74, 0x72
        /*007e*/ 	.byte	0x61, 0x69, 0x74, 0x73, 0x5f, 0x73, 0x6d, 0x31, 0x30, 0x30, 0x2e, 0x68, 0x70, 0x70, 0x00
	.type		$str$25,@object
	.size		$str$25,(__unnamed_1 - $str$25)
$str$25:
        /*008d*/ 	.byte	0x28, 0x28, 0x75, 0x69, 0x6e, 0x74, 0x33, 0x32, 0x5f, 0x74, 0x28, 0x74, 0x68, 0x72, 0x65, 0x61
        /*009d*/ 	.byte	0x64, 0x49, 0x64, 0x78, 0x2e, 0x78, 0x29, 0x20, 0x2f, 0x20, 0x33, 0x32, 0x29, 0x20, 0x25, 0x20
        /*00ad*/ 	.byte	0x34, 0x29, 0x20, 0x3d, 0x3d, 0x20, 0x28, 0x28, 0x28, 0x74, 0x6d, 0x65, 0x6d, 0x5f, 0x61, 0x64
        /*00bd*/ 	.byte	0x64, 0x72, 0x20, 0x3e, 0x3e, 0x20, 0x31, 0x36, 0x29, 0x20, 0x2f, 0x20, 0x33, 0x32, 0x29, 0x20
        /*00cd*/ 	.byte	0x25, 0x20, 0x34, 0x29, 0x00
	.type		__unnamed_1,@object
	.size		__unnamed_1,(__unnamed_2 - __unnamed_1)
__unnamed_1:
        /*00d2*/ 	.byte	0x61, 0x75, 0x74, 0x6f, 0x20, 0x63, 0x75, 0x74, 0x65, 0x3a, 0x3a, 0x61, 0x73, 0x5f, 0x70, 0x6f
        /* <DEDUP_REMOVED lines=24> */
        /*0262*/ 	.byte	0x3a, 0x3a, 0x43, 0x3c, 0x34, 0x30, 0x39, 0x36, 0x3e, 0x3e, 0x3e, 0x3e, 0x5d, 0x00
	.type		__unnamed_2,@object
	.size		__unnamed_2,(.L_2 - __unnamed_2)
__unnamed_2:
        /* <DEDUP_REMOVED lines=40> */
        /*04f0*/ 	.byte	0x74, 0x65, 0x3a, 0x3a, 0x43, 0x3c, 0x30, 0x3e, 0x3e, 0x3e, 0x3e, 0x5d, 0x00
.L_2:


//--------------------- .nv.shared._ZN7cutlass13device_kernelINS_4gemm6kernel13GemmUniversalIN4cute5tupleIJiiiiEEENS1_10collective13CollectiveMmaINS1_35MainloopSm100TmaUmmaWarpSpecializedILi13ELi2ELi4ENS5_IJNS4_1CILi2EEESB_NSA_ILi1EEEEEEEENS5_IJNSA_ILi128EEESF_SF_EEENS_12float_e4m3_tENS5_IJlSC_lEEESH_SI_NS4_8TiledMMAINS4_8MMA_AtomIJNS4_10MMA_TraitsINS4_25SM100_MMA_F8F6F4_2x1SM_SSEJSH_SH_fSF_SF_NS4_17integral_constantINS4_4UMMA5MajorELSP_0EEESQ_NSN_INSO_7ScaleInELSR_0EEESS_EEEEEENS4_6LayoutINS5_IJSC_SC_SC_EEENS5_IJNSA_ILi0EEESX_SX_EEEEENS5_IJNS4_10UnderscoreES10_S10_EEEEENS4_28SM100_TMA_2SM_LOAD_MULTICASTENS4_14ComposedLayoutINS4_7SwizzleILi3ELi4ELi3EEENS4_18smem_ptr_flag_bitsILi8EEENSV_INS5_IJNSA_ILi8EEESF_EEENS5_IJSF_SC_EEEEEEEvNS4_8identityENS4_18SM100_TMA_2SM_LOADES1D_vS1E_EENS_8epilogue10collective18CollectiveEpilogueINS1H_23Sm100TmaWarpSpecializedILi2ELi2ELi32ELb0ELb0EEEJNS5_IJNSA_ILi64EEESF_SF_EEENS5_IJNSV_IS1M_SC_EENSV_INS5_IJNSA_ILi32EEESB_EEENS5_IJSC_S1M_EEEEEEEESH_SI_SH_SI_NS1H_6fusion15FusionCallbacksIS1L_NS1U_17LinearCombinationISH_fSH_fLNS_15FloatRoundStyleE2EEES1N_S1T_JEEENS4_5SM1004TMEM4LOAD26SM100_TMEM_LOAD_32dp32b32xENS4_13SM90_TMA_LOADENS14_INS15_ILi1ELi4ELi3EEES18_NSV_INS5_IJS19_S1P_EEENS5_IJS1P_SC_EEEEEEENS4_39AutoVectorizingCopyWithAssumedAlignmentILi128EEENS4_14SM90_TMA_STOREES29_S2B_S2B_EEEvvEEEEvNT_6ParamsE --------------------------
	.section	.nv.shared._ZN7cutlass13device_kernelINS_4gemm6kernel13GemmUniversalIN4cute5tupleIJiiiiEEENS1_10collective13CollectiveMmaINS1_35MainloopSm100TmaUmmaWarpSpecializedILi13ELi2ELi4ENS5_IJNS4_1CILi2EEESB_NSA_ILi1EEEEEEEENS5_IJNSA_ILi128EEESF_SF_EEENS_12float_e4m3_tENS5_IJlSC_lEEESH_SI_NS4_8TiledMMAINS4_8MMA_AtomIJNS4_10MMA_TraitsINS4_25SM100_MMA_F8F6F4_2x1SM_SSEJSH_SH_fSF_SF_NS4_17integral_constantINS4_4UMMA5MajorELSP_0EEESQ_NSN_INSO_7ScaleInELSR_0EEESS_EEEEEENS4_6LayoutINS5_IJSC_SC_SC_EEENS5_IJNSA_ILi0EEESX_SX_EEEEENS5_IJNS4_10UnderscoreES10_S10_EEEEENS4_28SM100_TMA_2SM_LOAD_MULTICASTENS4_14ComposedLayoutINS4_7SwizzleILi3ELi4ELi3EEENS4_18smem_ptr_flag_bitsILi8EEENSV_INS5_IJNSA_ILi8EEESF_EEENS5_IJSF_SC_EEEEEEEvNS4_8identityENS4_18SM100_TMA_2SM_LOADES1D_vS1E_EENS_8epilogue10collective18CollectiveEpilogueINS1H_23Sm100TmaWarpSpecializedILi2ELi2ELi32ELb0ELb0EEEJNS5_IJNSA_ILi64EEESF_SF_EEENS5_IJNSV_IS1M_SC_EENSV_INS5_IJNSA_ILi32EEESB_EEENS5_IJSC_S1M_EEEEEEEESH_SI_SH_SI_NS1H_6fusion15FusionCallbacksIS1L_NS1U_17LinearCombinationISH_fSH_fLNS_15FloatRoundStyleE2EEES1N_S1T_JEEENS4_5SM1004TMEM4LOAD26SM100_TMEM_LOAD_32dp32b32xENS4_13SM90_TMA_LOADENS14_INS15_ILi1ELi4ELi3EEES18_NSV_INS5_IJS19_S1P_EEENS5_IJS1P_SC_EEEEEEENS4_39AutoVectorizingCopyWithAssumedAlignmentILi128EEENS4_14SM90_TMA_STOREES29_S2B_S2B_EEEvvEEEEvNT_6ParamsE,"aw",@nobits
	.sectionflags	@""
	.align	16
	.zero		1024


//--------------------- .nv.shared.reserved.0     --------------------------
	.section	.nv.shared.reserved.0,"aw",@nobits
	.weak		__nv_reservedSMEM_offset_0_alias
	.size		__nv_reservedSMEM_offset_0_alias, 0, 64
	.other		__nv_reservedSMEM_offset_0_alias,@"STO_CUDA_RESERVED_SHARED STV_DEFAULT"
__nv_reservedSMEM_offset_0_alias:
	.zero		0
.nv.shared.reserved.0:
	.zero		64
	.weak		__nv_reservedSMEM_tcgen05_partition
	.type		__nv_reservedSMEM_tcgen05_partition,@object
	.size		__nv_reservedSMEM_tcgen05_partition,(.L_0 - __nv_reservedSMEM_tcgen05_partition)
__nv_reservedSMEM_tcgen05_partition:
	.zero		32
.L_0:


//--------------------- .nv.global                --------------------------
	.section	.nv.global,"aw",@nobits
.nv.global:
	.type		_ZN39_INTERNAL_04d6ef4e_4_k_cu_18a622a7_82324cute1_E,@object
	.size		_ZN39_INTERNAL_04d6ef4e_4_k_cu_18a622a7_82324cute1_E,(_ZN39_INTERNAL_04d6ef4e_4_k_cu_18a622a7_82324cuda3std3__45__cpo6cbeginE - _ZN39_INTERNAL_04d6ef4e_4_k_cu_18a622a7_82324cute1_E)
_ZN39_INTERNAL_04d6ef4e_4_k_cu_18a622a7_82324cute1_E:
	.zero		1
	.type		_ZN39_INTERNAL_04d6ef4e_4_k_cu_18a622a7_82324cuda3std3__45__cpo6cbeginE,@object
	.size		_ZN39_INTERNAL_04d6ef4e_4_k_cu_18a622a7_82324cuda3std3__45__cpo6cbeginE,(_ZN39_INTERNAL_04d6ef4e_4_k_cu_18a622a7_82324cuda3std3__48in_placeE - _ZN39_INTERNAL_04d6ef4e_4_k_cu_18a622a7_82324cuda3std3__45__cpo6cbeginE)
_ZN39_INTERNAL_04d6ef4e_4_k_cu_18a622a7_82324cuda3std3__45__cpo6cbeginE:
	.zero		1
	.type		_ZN39_INTERNAL_04d6ef4e_4_k_cu_18a622a7_82324cuda3std3__48in_placeE,@object
	.size		_ZN39_INTERNAL_04d6ef4e_4_k_cu_18a622a7_82324cuda3std3__48in_placeE,(_ZN39_INTERNAL_04d6ef4e_4_k_cu_18a622a7_82324cuda3std6ranges3__45__cpo9iter_moveE - _ZN39_INTERNAL_04d6ef4e_4_k_cu_18a622a7_82324cuda3std3__48in_placeE)
_ZN39_INTERNAL_04d6ef4e_4_k_cu_18a622a7_82324cuda3std3__48in_placeE:
	.zero		1
	.type		_ZN39_INTERNAL_04d6ef4e_4_k_cu_18a622a7_82324cuda3std6ranges3__45__cpo9iter_moveE,@object
	.size		_ZN39_INTERNAL_04d6ef4e_4_k_cu_18a622a7_82324cuda3std6ranges3__45__cpo9iter_moveE,(_ZN39_INTERNAL_04d6ef4e_4_k_cu_18a622a7_82324cuda3std3__45__cpo5beginE - _ZN39_INTERNAL_04d6ef4e_4_k_cu_18a622a7_82324cuda3std6ranges3__45__cpo9iter_moveE)
_ZN39_INTERNAL_04d6ef4e_4_k_cu_18a622a7_82324cuda3std6ranges3__45__cpo9iter_moveE:
	.zero		1
	.type		_ZN39_INTERNAL_04d6ef4e_4_k_cu_18a622a7_82324cuda3std3__45__cpo5beginE,@object
	.size		_ZN39_INTERNAL_04d6ef4e_4_k_cu_18a622a7_82324cuda3std3__45__cpo5beginE,(_ZN39_INTERNAL_04d6ef4e_4_k_cu_18a622a7_82324cuda3std3__441_GLOBAL__N__04d6ef4e_4_k_cu_18a622a7_82326ignoreE - _ZN39_INTERNAL_04d6ef4e_4_k_cu_18a622a7_82324cuda3std3__45__cpo5beginE)
_ZN39_INTERNAL_04d6ef4e_4_k_cu_18a622a7_82324cuda3std3__45__cpo5beginE:
	.zero		1
	.type		_ZN39_INTERNAL_04d6ef4e_4_k_cu_18a622a7_82324cuda3std3__441_GLOBAL__N__04d6ef4e_4_k_cu_18a622a7_82326ignoreE,@object
	.size		_ZN39_INTERNAL_04d6ef4e_4_k_cu_18a622a7_82324cuda3std3__441_GLOBAL__N__04d6ef4e_4_k_cu_18a622a7_82326ignoreE,(_ZN39_INTERNAL_04d6ef4e_4_k_cu_18a622a7_82324cute7productE - _ZN39_INTERNAL_04d6ef4e_4_k_cu_18a622a7_82324cuda3std3__441_GLOBAL__N__04d6ef4e_4_k_cu_18a622a7_82326ignoreE)
_ZN39_INTERNAL_04d6ef4e_4_k_cu_18a622a7_82324cuda3std3__441_GLOBAL__N__04d6ef4e_4_k_cu_18a622a7_82326ignoreE:
	.zero		1
	.type		_ZN39_INTERNAL_04d6ef4e_4_k_cu_18a622a7_82324cute7productE,@object
	.size		_ZN39_INTERNAL_04d6ef4e_4_k_cu_18a622a7_82324cute7productE,(_ZN39_INTERNAL_04d6ef4e_4_k_cu_18a622a7_82324cuda3std3__45__cpo3endE - _ZN39_INTERNAL_04d6ef4e_4_k_cu_18a622a7_82324cute7productE)
_ZN39_INTERNAL_04d6ef4e_4_k_cu_18a622a7_82324cute7productE:
	.zero		1
	.type		_ZN39_INTERNAL_04d6ef4e_4_k_cu_18a622a7_82324cuda3std3__45__cpo3endE,@object
	.size		_ZN39_INTERNAL_04d6ef4e_4_k_cu_18a622a7_82324cuda3std3__45__cpo3endE,(_ZN39_INTERNAL_04d6ef4e_4_k_cu_18a622a7_82324cuda3std3__419piecewise_constructE - _ZN39_INTERNAL_04d6ef4e_4_k_cu_18a622a7_82324cuda3std3__45__cpo3endE)
_ZN39_INTERNAL_04d6ef4e_4_k_cu_18a622a7_82324cuda3std3__45__cpo3endE:
	.zero		1
	.type		_ZN39_INTERNAL_04d6ef4e_4_k_cu_18a622a7_82324cuda3std3__419piecewise_constructE,@object
	.size		_ZN39_INTERNAL_04d6ef4e_4_k_cu_18a622a7_82324cuda3std3__419piecewise_constructE,(_ZN39_INTERNAL_04d6ef4e_4_k_cu_18a622a7_82324cuda3std3__45__cpo4cendE - _ZN39_INTERNAL_04d6ef4e_4_k_cu_18a622a7_82324cuda3std3__419piecewise_constructE)
_ZN39_INTERNAL_04d6ef4e_4_k_cu_18a622a7_82324cuda3std3__419piecewise_constructE:
	.zero		1
	.type		_ZN39_INTERNAL_04d6ef4e_4_k_cu_18a622a7_82324cuda3std3__45__cpo4cendE,@object
	.size		_ZN39_INTERNAL_04d6ef4e_4_k_cu_18a622a7_82324cuda3std3__45__cpo4cendE,(_ZN39_INTERNAL_04d6ef4e_4_k_cu_18a622a7_82324cuda3std6ranges3__45__cpo4swapE - _ZN39_INTERNAL_04d6ef4e_4_k_cu_18a622a7_82324cuda3std3__45__cpo4cendE)
_ZN39_INTERNAL_04d6ef4e_4_k_cu_18a622a7_82324cuda3std3__45__cpo4cendE:
	.zero		1
	.type		_ZN39_INTERNAL_04d6ef4e_4_k_cu_18a622a7_82324cuda3std6ranges3__45__cpo4swapE,@object
	.size		_ZN39_INTERNAL_04d6ef4e_4_k_cu_18a622a7_82324cuda3std6ranges3__45__cpo4swapE,(.L_10 - _ZN39_INTERNAL_04d6ef4e_4_k_cu_18a622a7_82324cuda3std6ranges3__45__cpo4swapE)
_ZN39_INTERNAL_04d6ef4e_4_k_cu_18a622a7_82324cuda3std6ranges3__45__cpo4swapE:
	.zero		1
.L_10:


//--------------------- .nv.constant0._ZN7cutlass13device_kernelINS_4gemm6kernel13GemmUniversalIN4cute5tupleIJiiiiEEENS1_10collective13CollectiveMmaINS1_35MainloopSm100TmaUmmaWarpSpecializedILi13ELi2ELi4ENS5_IJNS4_1CILi2EEESB_NSA_ILi1EEEEEEEENS5_IJNSA_ILi128EEESF_SF_EEENS_12float_e4m3_tENS5_IJlSC_lEEESH_SI_NS4_8TiledMMAINS4_8MMA_AtomIJNS4_10MMA_TraitsINS4_25SM100_MMA_F8F6F4_2x1SM_SSEJSH_SH_fSF_SF_NS4_17integral_constantINS4_4UMMA5MajorELSP_0EEESQ_NSN_INSO_7ScaleInELSR_0EEESS_EEEEEENS4_6LayoutINS5_IJSC_SC_SC_EEENS5_IJNSA_ILi0EEESX_SX_EEEEENS5_IJNS4_10UnderscoreES10_S10_EEEEENS4_28SM100_TMA_2SM_LOAD_MULTICASTENS4_14ComposedLayoutINS4_7SwizzleILi3ELi4ELi3EEENS4_18smem_ptr_flag_bitsILi8EEENSV_INS5_IJNSA_ILi8EEESF_EEENS5_IJSF_SC_EEEEEEEvNS4_8identityENS4_18SM100_TMA_2SM_LOADES1D_vS1E_EENS_8epilogue10collective18CollectiveEpilogueINS1H_23Sm100TmaWarpSpecializedILi2ELi2ELi32ELb0ELb0EEEJNS5_IJNSA_ILi64EEESF_SF_EEENS5_IJNSV_IS1M_SC_EENSV_INS5_IJNSA_ILi32EEESB_EEENS5_IJSC_S1M_EEEEEEEESH_SI_SH_SI_NS1H_6fusion15FusionCallbacksIS1L_NS1U_17LinearCombinationISH_fSH_fLNS_15FloatRoundStyleE2EEES1N_S1T_JEEENS4_5SM1004TMEM4LOAD26SM100_TMEM_LOAD_32dp32b32xENS4_13SM90_TMA_LOADENS14_INS15_ILi1ELi4ELi3EEES18_NSV_INS5_IJS19_S1P_EEENS5_IJS1P_SC_EEEEEEENS4_39AutoVectorizingCopyWithAssumedAlignmentILi128EEENS4_14SM90_TMA_STOREES29_S2B_S2B_EEEvvEEEEvNT_6ParamsE --------------------------
	.section	.nv.constant0._ZN7cutlass13device_kernelINS_4gemm6kernel13GemmUniversalIN4cute5tupleIJiiiiEEENS1_10collective13CollectiveMmaINS1_35MainloopSm100TmaUmmaWarpSpecializedILi13ELi2ELi4ENS5_IJNS4_1CILi2EEESB_NSA_ILi1EEEEEEEENS5_IJNSA_ILi128EEESF_SF_EEENS_12float_e4m3_tENS5_IJlSC_lEEESH_SI_NS4_8TiledMMAINS4_8MMA_AtomIJNS4_10MMA_TraitsINS4_25SM100_MMA_F8F6F4_2x1SM_SSEJSH_SH_fSF_SF_NS4_17integral_constantINS4_4UMMA5MajorELSP_0EEESQ_NSN_INSO_7ScaleInELSR_0EEESS_EEEEEENS4_6LayoutINS5_IJSC_SC_SC_EEENS5_IJNSA_ILi0EEESX_SX_EEEEENS5_IJNS4_10UnderscoreES10_S10_EEEEENS4_28SM100_TMA_2SM_LOAD_MULTICASTENS4_14ComposedLayoutINS4_7SwizzleILi3ELi4ELi3EEENS4_18smem_ptr_flag_bitsILi8EEENSV_INS5_IJNSA_ILi8EEESF_EEENS5_IJSF_SC_EEEEEEEvNS4_8identityENS4_18SM100_TMA_2SM_LOADES1D_vS1E_EENS_8epilogue10collective18CollectiveEpilogueINS1H_23Sm100TmaWarpSpecializedILi2ELi2ELi32ELb0ELb0EEEJNS5_IJNSA_ILi64EEESF_SF_EEENS5_IJNSV_IS1M_SC_EENSV_INS5_IJNSA_ILi32EEESB_EEENS5_IJSC_S1M_EEEEEEEESH_SI_SH_SI_NS1H_6fusion15FusionCallbacksIS1L_NS1U_17LinearCombinationISH_fSH_fLNS_15FloatRoundStyleE2EEES1N_S1T_JEEENS4_5SM1004TMEM4LOAD26SM100_TMEM_LOAD_32dp32b32xENS4_13SM90_TMA_LOADENS14_INS15_ILi1ELi4ELi3EEES18_NSV_INS5_IJS19_S1P_EEENS5_IJS1P_SC_EEEEEEENS4_39AutoVectorizingCopyWithAssumedAlignmentILi128EEENS4_14SM90_TMA_STOREES29_S2B_S2B_EEEvvEEEEvNT_6ParamsE,"a",@progbits
	.sectionflags	@""
	.align	4
.nv.constant0._ZN7cutlass13device_kernelINS_4gemm6kernel13GemmUniversalIN4cute5tupleIJiiiiEEENS1_10collective13CollectiveMmaINS1_35MainloopSm100TmaUmmaWarpSpecializedILi13ELi2ELi4ENS5_IJNS4_1CILi2EEESB_NSA_ILi1EEEEEEEENS5_IJNSA_ILi128EEESF_SF_EEENS_12float_e4m3_tENS5_IJlSC_lEEESH_SI_NS4_8TiledMMAINS4_8MMA_AtomIJNS4_10MMA_TraitsINS4_25SM100_MMA_F8F6F4_2x1SM_SSEJSH_SH_fSF_SF_NS4_17integral_constantINS4_4UMMA5MajorELSP_0EEESQ_NSN_INSO_7ScaleInELSR_0EEESS_EEEEEENS4_6LayoutINS5_IJSC_SC_SC_EEENS5_IJNSA_ILi0EEESX_SX_EEEEENS5_IJNS4_10UnderscoreES10_S10_EEEEENS4_28SM100_TMA_2SM_LOAD_MULTICASTENS4_14ComposedLayoutINS4_7SwizzleILi3ELi4ELi3EEENS4_18smem_ptr_flag_bitsILi8EEENSV_INS5_IJNSA_ILi8EEESF_EEENS5_IJSF_SC_EEEEEEEvNS4_8identityENS4_18SM100_TMA_2SM_LOADES1D_vS1E_EENS_8epilogue10collective18CollectiveEpilogueINS1H_23Sm100TmaWarpSpecializedILi2ELi2ELi32ELb0ELb0EEEJNS5_IJNSA_ILi64EEESF_SF_EEENS5_IJNSV_IS1M_SC_EENSV_INS5_IJNSA_ILi32EEESB_EEENS5_IJSC_S1M_EEEEEEEESH_SI_SH_SI_NS1H_6fusion15FusionCallbacksIS1L_NS1U_17LinearCombinationISH_fSH_fLNS_15FloatRoundStyleE2EEES1N_S1T_JEEENS4_5SM1004TMEM4LOAD26SM100_TMEM_LOAD_32dp32b32xENS4_13SM90_TMA_LOADENS14_INS15_ILi1ELi4ELi3EEES18_NSV_INS5_IJS19_S1P_EEENS5_IJS1P_SC_EEEEEEENS4_39AutoVectorizingCopyWithAssumedAlignmentILi128EEENS4_14SM90_TMA_STOREES29_S2B_S2B_EEEvvEEEEvNT_6ParamsE:
	.zero		2944


//--------------------- SYMBOLS --------------------------

	.type		.nv.reservedSmem.offset0,@object
	.size		.nv.reservedSmem.offset0,0x4
	.type		.nv.reservedSmem.cap,@object
	.size		.nv.reservedSmem.cap,0x4
	.type		__assertfail,@function
